//
// Generated by NVIDIA NVVM Compiler
//
// Compiler Build ID: CL-36424714
// Cuda compilation tools, release 13.0, V13.0.88
// Based on NVVM 20.0.0
//

.version 9.0
.target sm_100
.address_size 64

	// .globl	parallel_greedy_coloring_kernel
.global .align 4 .b8 precalc_xorwow_matrix[102400];
.global .align 4 .b8 precalc_xorwow_offset_matrix[102400];
.global .align 4 .b8 mrg32k3aM1[2304];
.global .align 4 .b8 mrg32k3aM2[2304];
.global .align 4 .b8 mrg32k3aM1SubSeq[2016];
.global .align 4 .b8 mrg32k3aM2SubSeq[2016];
.global .align 4 .b8 mrg32k3aM1Seq[2304];
.global .align 4 .b8 mrg32k3aM2Seq[2304];
.const .align 8 .b8 __cr_lgamma_table[72];

.visible .entry parallel_greedy_coloring_kernel(
	.param .u64 .ptr .align 1 parallel_greedy_coloring_kernel_param_0,
	.param .u64 .ptr .align 1 parallel_greedy_coloring_kernel_param_1,
	.param .u64 .ptr .align 1 parallel_greedy_coloring_kernel_param_2,
	.param .u64 .ptr .align 1 parallel_greedy_coloring_kernel_param_3,
	.param .u64 .ptr .align 1 parallel_greedy_coloring_kernel_param_4,
	.param .u64 .ptr .align 1 parallel_greedy_coloring_kernel_param_5,
	.param .u64 .ptr .align 1 parallel_greedy_coloring_kernel_param_6,
	.param .u32 parallel_greedy_coloring_kernel_param_7,
	.param .u32 parallel_greedy_coloring_kernel_param_8,
	.param .u32 parallel_greedy_coloring_kernel_param_9,
	.param .u64 parallel_greedy_coloring_kernel_param_10
)
{
	.local .align 16 .b8 	__local_depot0[304];
	.reg .b64 	%SP;
	.reg .b64 	%SPL;
	.reg .pred 	%p<164>;
	.reg .b16 	%rs<23>;
	.reg .b32 	%r<1557>;
	.reg .b64 	%rd<148>;
	.reg .b64 	%fd<95>;

	mov.u64 	%SPL, __local_depot0;
	ld.param.u64 	%rd43, [parallel_greedy_coloring_kernel_param_0];
	ld.param.u64 	%rd40, [parallel_greedy_coloring_kernel_param_2];
	ld.param.u64 	%rd44, [parallel_greedy_coloring_kernel_param_3];
	ld.param.u64 	%rd45, [parallel_greedy_coloring_kernel_param_4];
	ld.param.u64 	%rd46, [parallel_greedy_coloring_kernel_param_5];
	ld.param.u32 	%r698, [parallel_greedy_coloring_kernel_param_7];
	ld.param.u32 	%r700, [parallel_greedy_coloring_kernel_param_8];
	ld.param.u32 	%r699, [parallel_greedy_coloring_kernel_param_9];
	ld.param.u64 	%rd42, [parallel_greedy_coloring_kernel_param_10];
	cvta.to.global.u64 	%rd1, %rd44;
	cvta.to.global.u64 	%rd2, %rd45;
	cvta.to.global.u64 	%rd3, %rd43;
	cvta.to.global.u64 	%rd4, %rd46;
	add.u64 	%rd5, %SPL, 0;
	add.u64 	%rd6, %SPL, 48;
	mov.u32 	%r701, %ctaid.x;
	mov.u32 	%r702, %ntid.x;
	mov.u32 	%r703, %tid.x;
	mad.lo.s32 	%r1, %r701, %r702, %r703;
	setp.ge.s32 	%p1, %r1, %r700;
	@%p1 bra 	$L__BB0_258;
	cvt.s64.s32 	%rd7, %r1;
	cvt.u32.u64 	%r704, %rd42;
	xor.b32  	%r705, %r704, -1429050551;
	mul.lo.s32 	%r706, %r705, 1099087573;
	{ .reg .b32 tmp; mov.b64 {tmp, %r707}, %rd42; }
	xor.b32  	%r708, %r707, -136515619;
	mul.lo.s32 	%r709, %r708, -1703105765;
	add.s32 	%r710, %r706, %r709;
	add.s32 	%r711, %r710, 6615241;
	add.s32 	%r712, %r706, 123456789;
	st.local.v2.u32 	[%rd5], {%r711, %r712};
	xor.b32  	%r713, %r706, 362436069;
	add.s32 	%r714, %r709, 521288629;
	st.local.v2.u32 	[%rd5+8], {%r713, %r714};
	xor.b32  	%r715, %r709, 88675123;
	add.s32 	%r716, %r706, 5783321;
	st.local.v2.u32 	[%rd5+16], {%r715, %r716};
	setp.eq.s32 	%p2, %r1, 0;
	@%p2 bra 	$L__BB0_116;
	mov.b32 	%r1210, 0;
	mov.u64 	%rd144, %rd7;
$L__BB0_3:
	mov.u64 	%rd8, %rd144;
	and.b64  	%rd9, %rd8, 3;
	setp.eq.s64 	%p3, %rd9, 0;
	@%p3 bra 	$L__BB0_115;
	mul.wide.u32 	%rd49, %r1210, 3200;
	mov.u64 	%rd50, precalc_xorwow_matrix;
	add.s64 	%rd10, %rd50, %rd49;
	mov.b32 	%r1223, 0;
	mov.u32 	%r1224, %r1223;
	mov.u32 	%r1225, %r1223;
	mov.u32 	%r1226, %r1223;
	mov.u32 	%r1227, %r1223;
	mov.u32 	%r1216, %r1223;
$L__BB0_5:
	mul.wide.u32 	%rd51, %r1216, 4;
	add.s64 	%rd52, %rd5, %rd51;
	ld.local.u32 	%r9, [%rd52+4];
	shl.b32 	%r10, %r1216, 5;
	mov.b32 	%r1222, 0;
$L__BB0_6:
	.pragma "nounroll";
	shr.u32 	%r720, %r9, %r1222;
	and.b32  	%r721, %r720, 1;
	setp.eq.b32 	%p4, %r721, 1;
	not.pred 	%p5, %p4;
	add.s32 	%r722, %r10, %r1222;
	mul.lo.s32 	%r723, %r722, 5;
	mul.wide.u32 	%rd53, %r723, 4;
	add.s64 	%rd11, %rd10, %rd53;
	@%p5 bra 	$L__BB0_8;
	ld.global.u32 	%r724, [%rd11];
	xor.b32  	%r1227, %r1227, %r724;
	ld.global.u32 	%r725, [%rd11+4];
	xor.b32  	%r1226, %r1226, %r725;
	ld.global.u32 	%r726, [%rd11+8];
	xor.b32  	%r1225, %r1225, %r726;
	ld.global.u32 	%r727, [%rd11+12];
	xor.b32  	%r1224, %r1224, %r727;
	ld.global.u32 	%r728, [%rd11+16];
	xor.b32  	%r1223, %r1223, %r728;
$L__BB0_8:
	and.b32  	%r730, %r720, 2;
	setp.eq.s32 	%p6, %r730, 0;
	@%p6 bra 	$L__BB0_10;
	ld.global.u32 	%r731, [%rd11+20];
	xor.b32  	%r1227, %r1227, %r731;
	ld.global.u32 	%r732, [%rd11+24];
	xor.b32  	%r1226, %r1226, %r732;
	ld.global.u32 	%r733, [%rd11+28];
	xor.b32  	%r1225, %r1225, %r733;
	ld.global.u32 	%r734, [%rd11+32];
	xor.b32  	%r1224, %r1224, %r734;
	ld.global.u32 	%r735, [%rd11+36];
	xor.b32  	%r1223, %r1223, %r735;
$L__BB0_10:
	and.b32  	%r737, %r720, 4;
	setp.eq.s32 	%p7, %r737, 0;
	@%p7 bra 	$L__BB0_12;
	ld.global.u32 	%r738, [%rd11+40];
	xor.b32  	%r1227, %r1227, %r738;
	ld.global.u32 	%r739, [%rd11+44];
	xor.b32  	%r1226, %r1226, %r739;
	ld.global.u32 	%r740, [%rd11+48];
	xor.b32  	%r1225, %r1225, %r740;
	ld.global.u32 	%r741, [%rd11+52];
	xor.b32  	%r1224, %r1224, %r741;
	ld.global.u32 	%r742, [%rd11+56];
	xor.b32  	%r1223, %r1223, %r742;
$L__BB0_12:
	and.b32  	%r744, %r720, 8;
	setp.eq.s32 	%p8, %r744, 0;
	@%p8 bra 	$L__BB0_14;
	ld.global.u32 	%r745, [%rd11+60];
	xor.b32  	%r1227, %r1227, %r745;
	ld.global.u32 	%r746, [%rd11+64];
	xor.b32  	%r1226, %r1226, %r746;
	ld.global.u32 	%r747, [%rd11+68];
	xor.b32  	%r1225, %r1225, %r747;
	ld.global.u32 	%r748, [%rd11+72];
	xor.b32  	%r1224, %r1224, %r748;
	ld.global.u32 	%r749, [%rd11+76];
	xor.b32  	%r1223, %r1223, %r749;
$L__BB0_14:
	and.b32  	%r751, %r720, 16;
	setp.eq.s32 	%p9, %r751, 0;
	@%p9 bra 	$L__BB0_16;
	ld.global.u32 	%r752, [%rd11+80];
	xor.b32  	%r1227, %r1227, %r752;
	ld.global.u32 	%r753, [%rd11+84];
	xor.b32  	%r1226, %r1226, %r753;
	ld.global.u32 	%r754, [%rd11+88];
	xor.b32  	%r1225, %r1225, %r754;
	ld.global.u32 	%r755, [%rd11+92];
	xor.b32  	%r1224, %r1224, %r755;
	ld.global.u32 	%r756, [%rd11+96];
	xor.b32  	%r1223, %r1223, %r756;
$L__BB0_16:
	and.b32  	%r758, %r720, 32;
	setp.eq.s32 	%p10, %r758, 0;
	@%p10 bra 	$L__BB0_18;
	ld.global.u32 	%r759, [%rd11+100];
	xor.b32  	%r1227, %r1227, %r759;
	ld.global.u32 	%r760, [%rd11+104];
	xor.b32  	%r1226, %r1226, %r760;
	ld.global.u32 	%r761, [%rd11+108];
	xor.b32  	%r1225, %r1225, %r761;
	ld.global.u32 	%r762, [%rd11+112];
	xor.b32  	%r1224, %r1224, %r762;
	ld.global.u32 	%r763, [%rd11+116];
	xor.b32  	%r1223, %r1223, %r763;
$L__BB0_18:
	and.b32  	%r765, %r720, 64;
	setp.eq.s32 	%p11, %r765, 0;
	@%p11 bra 	$L__BB0_20;
	ld.global.u32 	%r766, [%rd11+120];
	xor.b32  	%r1227, %r1227, %r766;
	ld.global.u32 	%r767, [%rd11+124];
	xor.b32  	%r1226, %r1226, %r767;
	ld.global.u32 	%r768, [%rd11+128];
	xor.b32  	%r1225, %r1225, %r768;
	ld.global.u32 	%r769, [%rd11+132];
	xor.b32  	%r1224, %r1224, %r769;
	ld.global.u32 	%r770, [%rd11+136];
	xor.b32  	%r1223, %r1223, %r770;
$L__BB0_20:
	and.b32  	%r772, %r720, 128;
	setp.eq.s32 	%p12, %r772, 0;
	@%p12 bra 	$L__BB0_22;
	ld.global.u32 	%r773, [%rd11+140];
	xor.b32  	%r1227, %r1227, %r773;
	ld.global.u32 	%r774, [%rd11+144];
	xor.b32  	%r1226, %r1226, %r774;
	ld.global.u32 	%r775, [%rd11+148];
	xor.b32  	%r1225, %r1225, %r775;
	ld.global.u32 	%r776, [%rd11+152];
	xor.b32  	%r1224, %r1224, %r776;
	ld.global.u32 	%r777, [%rd11+156];
	xor.b32  	%r1223, %r1223, %r777;
$L__BB0_22:
	and.b32  	%r779, %r720, 256;
	setp.eq.s32 	%p13, %r779, 0;
	@%p13 bra 	$L__BB0_24;
	ld.global.u32 	%r780, [%rd11+160];
	xor.b32  	%r1227, %r1227, %r780;
	ld.global.u32 	%r781, [%rd11+164];
	xor.b32  	%r1226, %r1226, %r781;
	ld.global.u32 	%r782, [%rd11+168];
	xor.b32  	%r1225, %r1225, %r782;
	ld.global.u32 	%r783, [%rd11+172];
	xor.b32  	%r1224, %r1224, %r783;
	ld.global.u32 	%r784, [%rd11+176];
	xor.b32  	%r1223, %r1223, %r784;
$L__BB0_24:
	and.b32  	%r786, %r720, 512;
	setp.eq.s32 	%p14, %r786, 0;
	@%p14 bra 	$L__BB0_26;
	ld.global.u32 	%r787, [%rd11+180];
	xor.b32  	%r1227, %r1227, %r787;
	ld.global.u32 	%r788, [%rd11+184];
	xor.b32  	%r1226, %r1226, %r788;
	ld.global.u32 	%r789, [%rd11+188];
	xor.b32  	%r1225, %r1225, %r789;
	ld.global.u32 	%r790, [%rd11+192];
	xor.b32  	%r1224, %r1224, %r790;
	ld.global.u32 	%r791, [%rd11+196];
	xor.b32  	%r1223, %r1223, %r791;
$L__BB0_26:
	and.b32  	%r793, %r720, 1024;
	setp.eq.s32 	%p15, %r793, 0;
	@%p15 bra 	$L__BB0_28;
	ld.global.u32 	%r794, [%rd11+200];
	xor.b32  	%r1227, %r1227, %r794;
	ld.global.u32 	%r795, [%rd11+204];
	xor.b32  	%r1226, %r1226, %r795;
	ld.global.u32 	%r796, [%rd11+208];
	xor.b32  	%r1225, %r1225, %r796;
	ld.global.u32 	%r797, [%rd11+212];
	xor.b32  	%r1224, %r1224, %r797;
	ld.global.u32 	%r798, [%rd11+216];
	xor.b32  	%r1223, %r1223, %r798;
$L__BB0_28:
	and.b32  	%r800, %r720, 2048;
	setp.eq.s32 	%p16, %r800, 0;
	@%p16 bra 	$L__BB0_30;
	ld.global.u32 	%r801, [%rd11+220];
	xor.b32  	%r1227, %r1227, %r801;
	ld.global.u32 	%r802, [%rd11+224];
	xor.b32  	%r1226, %r1226, %r802;
	ld.global.u32 	%r803, [%rd11+228];
	xor.b32  	%r1225, %r1225, %r803;
	ld.global.u32 	%r804, [%rd11+232];
	xor.b32  	%r1224, %r1224, %r804;
	ld.global.u32 	%r805, [%rd11+236];
	xor.b32  	%r1223, %r1223, %r805;
$L__BB0_30:
	and.b32  	%r807, %r720, 4096;
	setp.eq.s32 	%p17, %r807, 0;
	@%p17 bra 	$L__BB0_32;
	ld.global.u32 	%r808, [%rd11+240];
	xor.b32  	%r1227, %r1227, %r808;
	ld.global.u32 	%r809, [%rd11+244];
	xor.b32  	%r1226, %r1226, %r809;
	ld.global.u32 	%r810, [%rd11+248];
	xor.b32  	%r1225, %r1225, %r810;
	ld.global.u32 	%r811, [%rd11+252];
	xor.b32  	%r1224, %r1224, %r811;
	ld.global.u32 	%r812, [%rd11+256];
	xor.b32  	%r1223, %r1223, %r812;
$L__BB0_32:
	and.b32  	%r814, %r720, 8192;
	setp.eq.s32 	%p18, %r814, 0;
	@%p18 bra 	$L__BB0_34;
	ld.global.u32 	%r815, [%rd11+260];
	xor.b32  	%r1227, %r1227, %r815;
	ld.global.u32 	%r816, [%rd11+264];
	xor.b32  	%r1226, %r1226, %r816;
	ld.global.u32 	%r817, [%rd11+268];
	xor.b32  	%r1225, %r1225, %r817;
	ld.global.u32 	%r818, [%rd11+272];
	xor.b32  	%r1224, %r1224, %r818;
	ld.global.u32 	%r819, [%rd11+276];
	xor.b32  	%r1223, %r1223, %r819;
$L__BB0_34:
	and.b32  	%r821, %r720, 16384;
	setp.eq.s32 	%p19, %r821, 0;
	@%p19 bra 	$L__BB0_36;
	ld.global.u32 	%r822, [%rd11+280];
	xor.b32  	%r1227, %r1227, %r822;
	ld.global.u32 	%r823, [%rd11+284];
	xor.b32  	%r1226, %r1226, %r823;
	ld.global.u32 	%r824, [%rd11+288];
	xor.b32  	%r1225, %r1225, %r824;
	ld.global.u32 	%r825, [%rd11+292];
	xor.b32  	%r1224, %r1224, %r825;
	ld.global.u32 	%r826, [%rd11+296];
	xor.b32  	%r1223, %r1223, %r826;
$L__BB0_36:
	and.b32  	%r828, %r720, 32768;
	setp.eq.s32 	%p20, %r828, 0;
	@%p20 bra 	$L__BB0_38;
	ld.global.u32 	%r829, [%rd11+300];
	xor.b32  	%r1227, %r1227, %r829;
	ld.global.u32 	%r830, [%rd11+304];
	xor.b32  	%r1226, %r1226, %r830;
	ld.global.u32 	%r831, [%rd11+308];
	xor.b32  	%r1225, %r1225, %r831;
	ld.global.u32 	%r832, [%rd11+312];
	xor.b32  	%r1224, %r1224, %r832;
	ld.global.u32 	%r833, [%rd11+316];
	xor.b32  	%r1223, %r1223, %r833;
$L__BB0_38:
	add.s32 	%r1222, %r1222, 16;
	setp.ne.s32 	%p21, %r1222, 32;
	@%p21 bra 	$L__BB0_6;
	mad.lo.s32 	%r834, %r1216, -31, %r10;
	add.s32 	%r1216, %r834, 1;
	setp.ne.s32 	%p22, %r1216, 5;
	@%p22 bra 	$L__BB0_5;
	st.local.u32 	[%rd5+4], %r1227;
	st.local.v2.u32 	[%rd5+8], {%r1226, %r1225};
	st.local.v2.u32 	[%rd5+16], {%r1224, %r1223};
	setp.eq.s64 	%p23, %rd9, 1;
	@%p23 bra 	$L__BB0_115;
	mov.b32 	%r1315, 0;
	mov.u32 	%r1316, %r1315;
	mov.u32 	%r1317, %r1315;
	mov.u32 	%r1318, %r1315;
	mov.u32 	%r1319, %r1315;
	mov.u32 	%r1308, %r1315;
$L__BB0_42:
	mul.wide.u32 	%rd54, %r1308, 4;
	add.s64 	%rd55, %rd5, %rd54;
	ld.local.u32 	%r185, [%rd55+4];
	shl.b32 	%r186, %r1308, 5;
	mov.b32 	%r1314, 0;
$L__BB0_43:
	.pragma "nounroll";
	shr.u32 	%r837, %r185, %r1314;
	and.b32  	%r838, %r837, 1;
	setp.eq.b32 	%p24, %r838, 1;
	not.pred 	%p25, %p24;
	add.s32 	%r839, %r186, %r1314;
	mul.lo.s32 	%r840, %r839, 5;
	mul.wide.u32 	%rd56, %r840, 4;
	add.s64 	%rd12, %rd10, %rd56;
	@%p25 bra 	$L__BB0_45;
	ld.global.u32 	%r841, [%rd12];
	xor.b32  	%r1319, %r1319, %r841;
	ld.global.u32 	%r842, [%rd12+4];
	xor.b32  	%r1318, %r1318, %r842;
	ld.global.u32 	%r843, [%rd12+8];
	xor.b32  	%r1317, %r1317, %r843;
	ld.global.u32 	%r844, [%rd12+12];
	xor.b32  	%r1316, %r1316, %r844;
	ld.global.u32 	%r845, [%rd12+16];
	xor.b32  	%r1315, %r1315, %r845;
$L__BB0_45:
	and.b32  	%r847, %r837, 2;
	setp.eq.s32 	%p26, %r847, 0;
	@%p26 bra 	$L__BB0_47;
	ld.global.u32 	%r848, [%rd12+20];
	xor.b32  	%r1319, %r1319, %r848;
	ld.global.u32 	%r849, [%rd12+24];
	xor.b32  	%r1318, %r1318, %r849;
	ld.global.u32 	%r850, [%rd12+28];
	xor.b32  	%r1317, %r1317, %r850;
	ld.global.u32 	%r851, [%rd12+32];
	xor.b32  	%r1316, %r1316, %r851;
	ld.global.u32 	%r852, [%rd12+36];
	xor.b32  	%r1315, %r1315, %r852;
$L__BB0_47:
	and.b32  	%r854, %r837, 4;
	setp.eq.s32 	%p27, %r854, 0;
	@%p27 bra 	$L__BB0_49;
	ld.global.u32 	%r855, [%rd12+40];
	xor.b32  	%r1319, %r1319, %r855;
	ld.global.u32 	%r856, [%rd12+44];
	xor.b32  	%r1318, %r1318, %r856;
	ld.global.u32 	%r857, [%rd12+48];
	xor.b32  	%r1317, %r1317, %r857;
	ld.global.u32 	%r858, [%rd12+52];
	xor.b32  	%r1316, %r1316, %r858;
	ld.global.u32 	%r859, [%rd12+56];
	xor.b32  	%r1315, %r1315, %r859;
$L__BB0_49:
	and.b32  	%r861, %r837, 8;
	setp.eq.s32 	%p28, %r861, 0;
	@%p28 bra 	$L__BB0_51;
	ld.global.u32 	%r862, [%rd12+60];
	xor.b32  	%r1319, %r1319, %r862;
	ld.global.u32 	%r863, [%rd12+64];
	xor.b32  	%r1318, %r1318, %r863;
	ld.global.u32 	%r864, [%rd12+68];
	xor.b32  	%r1317, %r1317, %r864;
	ld.global.u32 	%r865, [%rd12+72];
	xor.b32  	%r1316, %r1316, %r865;
	ld.global.u32 	%r866, [%rd12+76];
	xor.b32  	%r1315, %r1315, %r866;
$L__BB0_51:
	and.b32  	%r868, %r837, 16;
	setp.eq.s32 	%p29, %r868, 0;
	@%p29 bra 	$L__BB0_53;
	ld.global.u32 	%r869, [%rd12+80];
	xor.b32  	%r1319, %r1319, %r869;
	ld.global.u32 	%r870, [%rd12+84];
	xor.b32  	%r1318, %r1318, %r870;
	ld.global.u32 	%r871, [%rd12+88];
	xor.b32  	%r1317, %r1317, %r871;
	ld.global.u32 	%r872, [%rd12+92];
	xor.b32  	%r1316, %r1316, %r872;
	ld.global.u32 	%r873, [%rd12+96];
	xor.b32  	%r1315, %r1315, %r873;
$L__BB0_53:
	and.b32  	%r875, %r837, 32;
	setp.eq.s32 	%p30, %r875, 0;
	@%p30 bra 	$L__BB0_55;
	ld.global.u32 	%r876, [%rd12+100];
	xor.b32  	%r1319, %r1319, %r876;
	ld.global.u32 	%r877, [%rd12+104];
	xor.b32  	%r1318, %r1318, %r877;
	ld.global.u32 	%r878, [%rd12+108];
	xor.b32  	%r1317, %r1317, %r878;
	ld.global.u32 	%r879, [%rd12+112];
	xor.b32  	%r1316, %r1316, %r879;
	ld.global.u32 	%r880, [%rd12+116];
	xor.b32  	%r1315, %r1315, %r880;
$L__BB0_55:
	and.b32  	%r882, %r837, 64;
	setp.eq.s32 	%p31, %r882, 0;
	@%p31 bra 	$L__BB0_57;
	ld.global.u32 	%r883, [%rd12+120];
	xor.b32  	%r1319, %r1319, %r883;
	ld.global.u32 	%r884, [%rd12+124];
	xor.b32  	%r1318, %r1318, %r884;
	ld.global.u32 	%r885, [%rd12+128];
	xor.b32  	%r1317, %r1317, %r885;
	ld.global.u32 	%r886, [%rd12+132];
	xor.b32  	%r1316, %r1316, %r886;
	ld.global.u32 	%r887, [%rd12+136];
	xor.b32  	%r1315, %r1315, %r887;
$L__BB0_57:
	and.b32  	%r889, %r837, 128;
	setp.eq.s32 	%p32, %r889, 0;
	@%p32 bra 	$L__BB0_59;
	ld.global.u32 	%r890, [%rd12+140];
	xor.b32  	%r1319, %r1319, %r890;
	ld.global.u32 	%r891, [%rd12+144];
	xor.b32  	%r1318, %r1318, %r891;
	ld.global.u32 	%r892, [%rd12+148];
	xor.b32  	%r1317, %r1317, %r892;
	ld.global.u32 	%r893, [%rd12+152];
	xor.b32  	%r1316, %r1316, %r893;
	ld.global.u32 	%r894, [%rd12+156];
	xor.b32  	%r1315, %r1315, %r894;
$L__BB0_59:
	and.b32  	%r896, %r837, 256;
	setp.eq.s32 	%p33, %r896, 0;
	@%p33 bra 	$L__BB0_61;
	ld.global.u32 	%r897, [%rd12+160];
	xor.b32  	%r1319, %r1319, %r897;
	ld.global.u32 	%r898, [%rd12+164];
	xor.b32  	%r1318, %r1318, %r898;
	ld.global.u32 	%r899, [%rd12+168];
	xor.b32  	%r1317, %r1317, %r899;
	ld.global.u32 	%r900, [%rd12+172];
	xor.b32  	%r1316, %r1316, %r900;
	ld.global.u32 	%r901, [%rd12+176];
	xor.b32  	%r1315, %r1315, %r901;
$L__BB0_61:
	and.b32  	%r903, %r837, 512;
	setp.eq.s32 	%p34, %r903, 0;
	@%p34 bra 	$L__BB0_63;
	ld.global.u32 	%r904, [%rd12+180];
	xor.b32  	%r1319, %r1319, %r904;
	ld.global.u32 	%r905, [%rd12+184];
	xor.b32  	%r1318, %r1318, %r905;
	ld.global.u32 	%r906, [%rd12+188];
	xor.b32  	%r1317, %r1317, %r906;
	ld.global.u32 	%r907, [%rd12+192];
	xor.b32  	%r1316, %r1316, %r907;
	ld.global.u32 	%r908, [%rd12+196];
	xor.b32  	%r1315, %r1315, %r908;
$L__BB0_63:
	and.b32  	%r910, %r837, 1024;
	setp.eq.s32 	%p35, %r910, 0;
	@%p35 bra 	$L__BB0_65;
	ld.global.u32 	%r911, [%rd12+200];
	xor.b32  	%r1319, %r1319, %r911;
	ld.global.u32 	%r912, [%rd12+204];
	xor.b32  	%r1318, %r1318, %r912;
	ld.global.u32 	%r913, [%rd12+208];
	xor.b32  	%r1317, %r1317, %r913;
	ld.global.u32 	%r914, [%rd12+212];
	xor.b32  	%r1316, %r1316, %r914;
	ld.global.u32 	%r915, [%rd12+216];
	xor.b32  	%r1315, %r1315, %r915;
$L__BB0_65:
	and.b32  	%r917, %r837, 2048;
	setp.eq.s32 	%p36, %r917, 0;
	@%p36 bra 	$L__BB0_67;
	ld.global.u32 	%r918, [%rd12+220];
	xor.b32  	%r1319, %r1319, %r918;
	ld.global.u32 	%r919, [%rd12+224];
	xor.b32  	%r1318, %r1318, %r919;
	ld.global.u32 	%r920, [%rd12+228];
	xor.b32  	%r1317, %r1317, %r920;
	ld.global.u32 	%r921, [%rd12+232];
	xor.b32  	%r1316, %r1316, %r921;
	ld.global.u32 	%r922, [%rd12+236];
	xor.b32  	%r1315, %r1315, %r922;
$L__BB0_67:
	and.b32  	%r924, %r837, 4096;
	setp.eq.s32 	%p37, %r924, 0;
	@%p37 bra 	$L__BB0_69;
	ld.global.u32 	%r925, [%rd12+240];
	xor.b32  	%r1319, %r1319, %r925;
	ld.global.u32 	%r926, [%rd12+244];
	xor.b32  	%r1318, %r1318, %r926;
	ld.global.u32 	%r927, [%rd12+248];
	xor.b32  	%r1317, %r1317, %r927;
	ld.global.u32 	%r928, [%rd12+252];
	xor.b32  	%r1316, %r1316, %r928;
	ld.global.u32 	%r929, [%rd12+256];
	xor.b32  	%r1315, %r1315, %r929;
$L__BB0_69:
	and.b32  	%r931, %r837, 8192;
	setp.eq.s32 	%p38, %r931, 0;
	@%p38 bra 	$L__BB0_71;
	ld.global.u32 	%r932, [%rd12+260];
	xor.b32  	%r1319, %r1319, %r932;
	ld.global.u32 	%r933, [%rd12+264];
	xor.b32  	%r1318, %r1318, %r933;
	ld.global.u32 	%r934, [%rd12+268];
	xor.b32  	%r1317, %r1317, %r934;
	ld.global.u32 	%r935, [%rd12+272];
	xor.b32  	%r1316, %r1316, %r935;
	ld.global.u32 	%r936, [%rd12+276];
	xor.b32  	%r1315, %r1315, %r936;
$L__BB0_71:
	and.b32  	%r938, %r837, 16384;
	setp.eq.s32 	%p39, %r938, 0;
	@%p39 bra 	$L__BB0_73;
	ld.global.u32 	%r939, [%rd12+280];
	xor.b32  	%r1319, %r1319, %r939;
	ld.global.u32 	%r940, [%rd12+284];
	xor.b32  	%r1318, %r1318, %r940;
	ld.global.u32 	%r941, [%rd12+288];
	xor.b32  	%r1317, %r1317, %r941;
	ld.global.u32 	%r942, [%rd12+292];
	xor.b32  	%r1316, %r1316, %r942;
	ld.global.u32 	%r943, [%rd12+296];
	xor.b32  	%r1315, %r1315, %r943;
$L__BB0_73:
	and.b32  	%r945, %r837, 32768;
	setp.eq.s32 	%p40, %r945, 0;
	@%p40 bra 	$L__BB0_75;
	ld.global.u32 	%r946, [%rd12+300];
	xor.b32  	%r1319, %r1319, %r946;
	ld.global.u32 	%r947, [%rd12+304];
	xor.b32  	%r1318, %r1318, %r947;
	ld.global.u32 	%r948, [%rd12+308];
	xor.b32  	%r1317, %r1317, %r948;
	ld.global.u32 	%r949, [%rd12+312];
	xor.b32  	%r1316, %r1316, %r949;
	ld.global.u32 	%r950, [%rd12+316];
	xor.b32  	%r1315, %r1315, %r950;
$L__BB0_75:
	add.s32 	%r1314, %r1314, 16;
	setp.ne.s32 	%p41, %r1314, 32;
	@%p41 bra 	$L__BB0_43;
	mad.lo.s32 	%r951, %r1308, -31, %r186;
	add.s32 	%r1308, %r951, 1;
	setp.ne.s32 	%p42, %r1308, 5;
	@%p42 bra 	$L__BB0_42;
	st.local.u32 	[%rd5+4], %r1319;
	st.local.v2.u32 	[%rd5+8], {%r1318, %r1317};
	st.local.v2.u32 	[%rd5+16], {%r1316, %r1315};
	setp.ne.s64 	%p43, %rd9, 3;
	@%p43 bra 	$L__BB0_115;
	mov.b32 	%r1407, 0;
	mov.u32 	%r1408, %r1407;
	mov.u32 	%r1409, %r1407;
	mov.u32 	%r1410, %r1407;
	mov.u32 	%r1411, %r1407;
	mov.u32 	%r1400, %r1407;
$L__BB0_79:
	mul.wide.u32 	%rd57, %r1400, 4;
	add.s64 	%rd58, %rd5, %rd57;
	ld.local.u32 	%r361, [%rd58+4];
	shl.b32 	%r362, %r1400, 5;
	mov.b32 	%r1406, 0;
$L__BB0_80:
	.pragma "nounroll";
	shr.u32 	%r954, %r361, %r1406;
	and.b32  	%r955, %r954, 1;
	setp.eq.b32 	%p44, %r955, 1;
	not.pred 	%p45, %p44;
	add.s32 	%r956, %r362, %r1406;
	mul.lo.s32 	%r957, %r956, 5;
	mul.wide.u32 	%rd59, %r957, 4;
	add.s64 	%rd13, %rd10, %rd59;
	@%p45 bra 	$L__BB0_82;
	ld.global.u32 	%r958, [%rd13];
	xor.b32  	%r1411, %r1411, %r958;
	ld.global.u32 	%r959, [%rd13+4];
	xor.b32  	%r1410, %r1410, %r959;
	ld.global.u32 	%r960, [%rd13+8];
	xor.b32  	%r1409, %r1409, %r960;
	ld.global.u32 	%r961, [%rd13+12];
	xor.b32  	%r1408, %r1408, %r961;
	ld.global.u32 	%r962, [%rd13+16];
	xor.b32  	%r1407, %r1407, %r962;
$L__BB0_82:
	and.b32  	%r964, %r954, 2;
	setp.eq.s32 	%p46, %r964, 0;
	@%p46 bra 	$L__BB0_84;
	ld.global.u32 	%r965, [%rd13+20];
	xor.b32  	%r1411, %r1411, %r965;
	ld.global.u32 	%r966, [%rd13+24];
	xor.b32  	%r1410, %r1410, %r966;
	ld.global.u32 	%r967, [%rd13+28];
	xor.b32  	%r1409, %r1409, %r967;
	ld.global.u32 	%r968, [%rd13+32];
	xor.b32  	%r1408, %r1408, %r968;
	ld.global.u32 	%r969, [%rd13+36];
	xor.b32  	%r1407, %r1407, %r969;
$L__BB0_84:
	and.b32  	%r971, %r954, 4;
	setp.eq.s32 	%p47, %r971, 0;
	@%p47 bra 	$L__BB0_86;
	ld.global.u32 	%r972, [%rd13+40];
	xor.b32  	%r1411, %r1411, %r972;
	ld.global.u32 	%r973, [%rd13+44];
	xor.b32  	%r1410, %r1410, %r973;
	ld.global.u32 	%r974, [%rd13+48];
	xor.b32  	%r1409, %r1409, %r974;
	ld.global.u32 	%r975, [%rd13+52];
	xor.b32  	%r1408, %r1408, %r975;
	ld.global.u32 	%r976, [%rd13+56];
	xor.b32  	%r1407, %r1407, %r976;
$L__BB0_86:
	and.b32  	%r978, %r954, 8;
	setp.eq.s32 	%p48, %r978, 0;
	@%p48 bra 	$L__BB0_88;
	ld.global.u32 	%r979, [%rd13+60];
	xor.b32  	%r1411, %r1411, %r979;
	ld.global.u32 	%r980, [%rd13+64];
	xor.b32  	%r1410, %r1410, %r980;
	ld.global.u32 	%r981, [%rd13+68];
	xor.b32  	%r1409, %r1409, %r981;
	ld.global.u32 	%r982, [%rd13+72];
	xor.b32  	%r1408, %r1408, %r982;
	ld.global.u32 	%r983, [%rd13+76];
	xor.b32  	%r1407, %r1407, %r983;
$L__BB0_88:
	and.b32  	%r985, %r954, 16;
	setp.eq.s32 	%p49, %r985, 0;
	@%p49 bra 	$L__BB0_90;
	ld.global.u32 	%r986, [%rd13+80];
	xor.b32  	%r1411, %r1411, %r986;
	ld.global.u32 	%r987, [%rd13+84];
	xor.b32  	%r1410, %r1410, %r987;
	ld.global.u32 	%r988, [%rd13+88];
	xor.b32  	%r1409, %r1409, %r988;
	ld.global.u32 	%r989, [%rd13+92];
	xor.b32  	%r1408, %r1408, %r989;
	ld.global.u32 	%r990, [%rd13+96];
	xor.b32  	%r1407, %r1407, %r990;
$L__BB0_90:
	and.b32  	%r992, %r954, 32;
	setp.eq.s32 	%p50, %r992, 0;
	@%p50 bra 	$L__BB0_92;
	ld.global.u32 	%r993, [%rd13+100];
	xor.b32  	%r1411, %r1411, %r993;
	ld.global.u32 	%r994, [%rd13+104];
	xor.b32  	%r1410, %r1410, %r994;
	ld.global.u32 	%r995, [%rd13+108];
	xor.b32  	%r1409, %r1409, %r995;
	ld.global.u32 	%r996, [%rd13+112];
	xor.b32  	%r1408, %r1408, %r996;
	ld.global.u32 	%r997, [%rd13+116];
	xor.b32  	%r1407, %r1407, %r997;
$L__BB0_92:
	and.b32  	%r999, %r954, 64;
	setp.eq.s32 	%p51, %r999, 0;
	@%p51 bra 	$L__BB0_94;
	ld.global.u32 	%r1000, [%rd13+120];
	xor.b32  	%r1411, %r1411, %r1000;
	ld.global.u32 	%r1001, [%rd13+124];
	xor.b32  	%r1410, %r1410, %r1001;
	ld.global.u32 	%r1002, [%rd13+128];
	xor.b32  	%r1409, %r1409, %r1002;
	ld.global.u32 	%r1003, [%rd13+132];
	xor.b32  	%r1408, %r1408, %r1003;
	ld.global.u32 	%r1004, [%rd13+136];
	xor.b32  	%r1407, %r1407, %r1004;
$L__BB0_94:
	and.b32  	%r1006, %r954, 128;
	setp.eq.s32 	%p52, %r1006, 0;
	@%p52 bra 	$L__BB0_96;
	ld.global.u32 	%r1007, [%rd13+140];
	xor.b32  	%r1411, %r1411, %r1007;
	ld.global.u32 	%r1008, [%rd13+144];
	xor.b32  	%r1410, %r1410, %r1008;
	ld.global.u32 	%r1009, [%rd13+148];
	xor.b32  	%r1409, %r1409, %r1009;
	ld.global.u32 	%r1010, [%rd13+152];
	xor.b32  	%r1408, %r1408, %r1010;
	ld.global.u32 	%r1011, [%rd13+156];
	xor.b32  	%r1407, %r1407, %r1011;
$L__BB0_96:
	and.b32  	%r1013, %r954, 256;
	setp.eq.s32 	%p53, %r1013, 0;
	@%p53 bra 	$L__BB0_98;
	ld.global.u32 	%r1014, [%rd13+160];
	xor.b32  	%r1411, %r1411, %r1014;
	ld.global.u32 	%r1015, [%rd13+164];
	xor.b32  	%r1410, %r1410, %r1015;
	ld.global.u32 	%r1016, [%rd13+168];
	xor.b32  	%r1409, %r1409, %r1016;
	ld.global.u32 	%r1017, [%rd13+172];
	xor.b32  	%r1408, %r1408, %r1017;
	ld.global.u32 	%r1018, [%rd13+176];
	xor.b32  	%r1407, %r1407, %r1018;
$L__BB0_98:
	and.b32  	%r1020, %r954, 512;
	setp.eq.s32 	%p54, %r1020, 0;
	@%p54 bra 	$L__BB0_100;
	ld.global.u32 	%r1021, [%rd13+180];
	xor.b32  	%r1411, %r1411, %r1021;
	ld.global.u32 	%r1022, [%rd13+184];
	xor.b32  	%r1410, %r1410, %r1022;
	ld.global.u32 	%r1023, [%rd13+188];
	xor.b32  	%r1409, %r1409, %r1023;
	ld.global.u32 	%r1024, [%rd13+192];
	xor.b32  	%r1408, %r1408, %r1024;
	ld.global.u32 	%r1025, [%rd13+196];
	xor.b32  	%r1407, %r1407, %r1025;
$L__BB0_100:
	and.b32  	%r1027, %r954, 1024;
	setp.eq.s32 	%p55, %r1027, 0;
	@%p55 bra 	$L__BB0_102;
	ld.global.u32 	%r1028, [%rd13+200];
	xor.b32  	%r1411, %r1411, %r1028;
	ld.global.u32 	%r1029, [%rd13+204];
	xor.b32  	%r1410, %r1410, %r1029;
	ld.global.u32 	%r1030, [%rd13+208];
	xor.b32  	%r1409, %r1409, %r1030;
	ld.global.u32 	%r1031, [%rd13+212];
	xor.b32  	%r1408, %r1408, %r1031;
	ld.global.u32 	%r1032, [%rd13+216];
	xor.b32  	%r1407, %r1407, %r1032;
$L__BB0_102:
	and.b32  	%r1034, %r954, 2048;
	setp.eq.s32 	%p56, %r1034, 0;
	@%p56 bra 	$L__BB0_104;
	ld.global.u32 	%r1035, [%rd13+220];
	xor.b32  	%r1411, %r1411, %r1035;
	ld.global.u32 	%r1036, [%rd13+224];
	xor.b32  	%r1410, %r1410, %r1036;
	ld.global.u32 	%r1037, [%rd13+228];
	xor.b32  	%r1409, %r1409, %r1037;
	ld.global.u32 	%r1038, [%rd13+232];
	xor.b32  	%r1408, %r1408, %r1038;
	ld.global.u32 	%r1039, [%rd13+236];
	xor.b32  	%r1407, %r1407, %r1039;
$L__BB0_104:
	and.b32  	%r1041, %r954, 4096;
	setp.eq.s32 	%p57, %r1041, 0;
	@%p57 bra 	$L__BB0_106;
	ld.global.u32 	%r1042, [%rd13+240];
	xor.b32  	%r1411, %r1411, %r1042;
	ld.global.u32 	%r1043, [%rd13+244];
	xor.b32  	%r1410, %r1410, %r1043;
	ld.global.u32 	%r1044, [%rd13+248];
	xor.b32  	%r1409, %r1409, %r1044;
	ld.global.u32 	%r1045, [%rd13+252];
	xor.b32  	%r1408, %r1408, %r1045;
	ld.global.u32 	%r1046, [%rd13+256];
	xor.b32  	%r1407, %r1407, %r1046;
$L__BB0_106:
	and.b32  	%r1048, %r954, 8192;
	setp.eq.s32 	%p58, %r1048, 0;
	@%p58 bra 	$L__BB0_108;
	ld.global.u32 	%r1049, [%rd13+260];
	xor.b32  	%r1411, %r1411, %r1049;
	ld.global.u32 	%r1050, [%rd13+264];
	xor.b32  	%r1410, %r1410, %r1050;
	ld.global.u32 	%r1051, [%rd13+268];
	xor.b32  	%r1409, %r1409, %r1051;
	ld.global.u32 	%r1052, [%rd13+272];
	xor.b32  	%r1408, %r1408, %r1052;
	ld.global.u32 	%r1053, [%rd13+276];
	xor.b32  	%r1407, %r1407, %r1053;
$L__BB0_108:
	and.b32  	%r1055, %r954, 16384;
	setp.eq.s32 	%p59, %r1055, 0;
	@%p59 bra 	$L__BB0_110;
	ld.global.u32 	%r1056, [%rd13+280];
	xor.b32  	%r1411, %r1411, %r1056;
	ld.global.u32 	%r1057, [%rd13+284];
	xor.b32  	%r1410, %r1410, %r1057;
	ld.global.u32 	%r1058, [%rd13+288];
	xor.b32  	%r1409, %r1409, %r1058;
	ld.global.u32 	%r1059, [%rd13+292];
	xor.b32  	%r1408, %r1408, %r1059;
	ld.global.u32 	%r1060, [%rd13+296];
	xor.b32  	%r1407, %r1407, %r1060;
$L__BB0_110:
	and.b32  	%r1062, %r954, 32768;
	setp.eq.s32 	%p60, %r1062, 0;
	@%p60 bra 	$L__BB0_112;
	ld.global.u32 	%r1063, [%rd13+300];
	xor.b32  	%r1411, %r1411, %r1063;
	ld.global.u32 	%r1064, [%rd13+304];
	xor.b32  	%r1410, %r1410, %r1064;
	ld.global.u32 	%r1065, [%rd13+308];
	xor.b32  	%r1409, %r1409, %r1065;
	ld.global.u32 	%r1066, [%rd13+312];
	xor.b32  	%r1408, %r1408, %r1066;
	ld.global.u32 	%r1067, [%rd13+316];
	xor.b32  	%r1407, %r1407, %r1067;
$L__BB0_112:
	add.s32 	%r1406, %r1406, 16;
	setp.ne.s32 	%p61, %r1406, 32;
	@%p61 bra 	$L__BB0_80;
	mad.lo.s32 	%r1068, %r1400, -31, %r362;
	add.s32 	%r1400, %r1068, 1;
	setp.ne.s32 	%p62, %r1400, 5;
	@%p62 bra 	$L__BB0_79;
	st.local.u32 	[%rd5+4], %r1411;
	st.local.v2.u32 	[%rd5+8], {%r1410, %r1409};
	st.local.v2.u32 	[%rd5+16], {%r1408, %r1407};
$L__BB0_115:
	shr.u64 	%rd144, %rd8, 2;
	add.s32 	%r1210, %r1210, 1;
	setp.gt.u64 	%p63, %rd8, 3;
	@%p63 bra 	$L__BB0_3;
$L__BB0_116:
	mov.b32 	%r1069, 0;
	st.local.v2.u32 	[%rd5+24], {%r1069, %r1069};
	st.local.u32 	[%rd5+32], %r1069;
	mov.b64 	%rd60, 0;
	st.local.u64 	[%rd5+40], %rd60;
	mul.lo.s32 	%r532, %r698, %r1;
	mul.wide.s32 	%rd61, %r532, 4;
	add.s64 	%rd15, %rd2, %rd61;
	setp.lt.s32 	%p64, %r698, 1;
	@%p64 bra 	$L__BB0_129;
	add.s32 	%r1071, %r698, -1;
	and.b32  	%r533, %r698, 15;
	setp.lt.u32 	%p65, %r1071, 15;
	mov.b32 	%r1489, 0;
	@%p65 bra 	$L__BB0_120;
	and.b32  	%r1489, %r698, 2147483632;
	mov.b32 	%r1487, 0;
$L__BB0_119:
	.pragma "nounroll";
	mul.wide.u32 	%rd62, %r1487, 4;
	add.s64 	%rd63, %rd15, %rd62;
	mov.b32 	%r1073, -1;
	st.global.u32 	[%rd63], %r1073;
	st.global.u32 	[%rd63+4], %r1073;
	st.global.u32 	[%rd63+8], %r1073;
	st.global.u32 	[%rd63+12], %r1073;
	st.global.u32 	[%rd63+16], %r1073;
	st.global.u32 	[%rd63+20], %r1073;
	st.global.u32 	[%rd63+24], %r1073;
	st.global.u32 	[%rd63+28], %r1073;
	st.global.u32 	[%rd63+32], %r1073;
	st.global.u32 	[%rd63+36], %r1073;
	st.global.u32 	[%rd63+40], %r1073;
	st.global.u32 	[%rd63+44], %r1073;
	st.global.u32 	[%rd63+48], %r1073;
	st.global.u32 	[%rd63+52], %r1073;
	st.global.u32 	[%rd63+56], %r1073;
	st.global.u32 	[%rd63+60], %r1073;
	add.s32 	%r1487, %r1487, 16;
	setp.ne.s32 	%p66, %r1487, %r1489;
	@%p66 bra 	$L__BB0_119;
$L__BB0_120:
	setp.eq.s32 	%p67, %r533, 0;
	@%p67 bra 	$L__BB0_129;
	and.b32  	%r538, %r698, 7;
	setp.lt.u32 	%p68, %r533, 8;
	@%p68 bra 	$L__BB0_123;
	mul.wide.u32 	%rd64, %r1489, 4;
	add.s64 	%rd65, %rd15, %rd64;
	mov.b32 	%r1074, -1;
	st.global.u32 	[%rd65], %r1074;
	st.global.u32 	[%rd65+4], %r1074;
	st.global.u32 	[%rd65+8], %r1074;
	st.global.u32 	[%rd65+12], %r1074;
	st.global.u32 	[%rd65+16], %r1074;
	st.global.u32 	[%rd65+20], %r1074;
	st.global.u32 	[%rd65+24], %r1074;
	st.global.u32 	[%rd65+28], %r1074;
	add.s32 	%r1489, %r1489, 8;
$L__BB0_123:
	setp.eq.s32 	%p69, %r538, 0;
	@%p69 bra 	$L__BB0_129;
	and.b32  	%r541, %r698, 3;
	setp.lt.u32 	%p70, %r538, 4;
	@%p70 bra 	$L__BB0_126;
	mul.wide.u32 	%rd66, %r1489, 4;
	add.s64 	%rd67, %rd15, %rd66;
	mov.b32 	%r1075, -1;
	st.global.u32 	[%rd67], %r1075;
	st.global.u32 	[%rd67+4], %r1075;
	st.global.u32 	[%rd67+8], %r1075;
	st.global.u32 	[%rd67+12], %r1075;
	add.s32 	%r1489, %r1489, 4;
$L__BB0_126:
	setp.eq.s32 	%p71, %r541, 0;
	@%p71 bra 	$L__BB0_129;
	mov.b32 	%r1492, 0;
$L__BB0_128:
	.pragma "nounroll";
	mul.wide.u32 	%rd68, %r1489, 4;
	add.s64 	%rd69, %rd15, %rd68;
	mov.b32 	%r1077, -1;
	st.global.u32 	[%rd69], %r1077;
	add.s32 	%r1489, %r1489, 1;
	add.s32 	%r1492, %r1492, 1;
	setp.ne.s32 	%p72, %r1492, %r541;
	@%p72 bra 	$L__BB0_128;
$L__BB0_129:
	setp.lt.s32 	%p73, %r698, 1;
	mul.hi.s32 	%r1078, %r1, 1374389535;
	shr.u32 	%r1079, %r1078, 31;
	shr.s32 	%r1080, %r1078, 5;
	add.s32 	%r1081, %r1080, %r1079;
	mul.lo.s32 	%r1082, %r1081, 100;
	sub.s32 	%r1083, %r1, %r1082;
	cvt.rn.f64.s32 	%fd1, %r1083;
	@%p73 bra 	$L__BB0_256;
	add.s32 	%r548, %r698, -1;
	and.b32  	%r549, %r698, 7;
	and.b32  	%r550, %r698, 3;
	and.b32  	%r551, %r698, 2147483644;
	and.b32  	%r552, %r698, 2147483640;
	and.b32  	%r553, %r698, 1;
	cvta.to.global.u64 	%rd16, %rd40;
	div.rn.f64 	%fd2, %fd1, 0d40F86A0000000000;
	mov.b32 	%r1493, 0;
$L__BB0_131:
	setp.lt.u32 	%p74, %r548, 3;
	mul.wide.u32 	%rd72, %r1493, 4;
	add.s64 	%rd73, %rd16, %rd72;
	ld.global.u32 	%r557, [%rd73];
	mov.b32 	%r1494, 0;
	st.local.v4.b32 	[%rd6], {%r1494, %r1494, %r1494, %r1494};
	st.local.v4.b32 	[%rd6+16], {%r1494, %r1494, %r1494, %r1494};
	st.local.v4.b32 	[%rd6+32], {%r1494, %r1494, %r1494, %r1494};
	st.local.v4.b32 	[%rd6+48], {%r1494, %r1494, %r1494, %r1494};
	st.local.v4.b32 	[%rd6+64], {%r1494, %r1494, %r1494, %r1494};
	st.local.v4.b32 	[%rd6+80], {%r1494, %r1494, %r1494, %r1494};
	st.local.v4.b32 	[%rd6+96], {%r1494, %r1494, %r1494, %r1494};
	st.local.v4.b32 	[%rd6+112], {%r1494, %r1494, %r1494, %r1494};
	st.local.v4.b32 	[%rd6+128], {%r1494, %r1494, %r1494, %r1494};
	st.local.v4.b32 	[%rd6+144], {%r1494, %r1494, %r1494, %r1494};
	st.local.v4.b32 	[%rd6+160], {%r1494, %r1494, %r1494, %r1494};
	st.local.v4.b32 	[%rd6+176], {%r1494, %r1494, %r1494, %r1494};
	st.local.v4.b32 	[%rd6+192], {%r1494, %r1494, %r1494, %r1494};
	st.local.v4.b32 	[%rd6+208], {%r1494, %r1494, %r1494, %r1494};
	st.local.v4.b32 	[%rd6+224], {%r1494, %r1494, %r1494, %r1494};
	st.local.v4.b32 	[%rd6+240], {%r1494, %r1494, %r1494, %r1494};
	mul.lo.s32 	%r558, %r557, %r698;
	@%p74 bra 	$L__BB0_146;
	mov.b32 	%r1495, 0;
$L__BB0_133:
	add.s32 	%r1088, %r1495, %r558;
	cvt.s64.s32 	%rd74, %r1088;
	add.s64 	%rd19, %rd3, %rd74;
	ld.global.u8 	%rs1, [%rd19];
	setp.eq.s16 	%p75, %rs1, 0;
	mul.wide.u32 	%rd75, %r1495, 4;
	add.s64 	%rd20, %rd15, %rd75;
	@%p75 bra 	$L__BB0_136;
	ld.global.u32 	%r564, [%rd20];
	setp.gt.u32 	%p76, %r564, 255;
	@%p76 bra 	$L__BB0_136;
	cvt.u64.u32 	%rd76, %r564;
	add.s64 	%rd77, %rd6, %rd76;
	mov.b16 	%rs2, 1;
	st.local.u8 	[%rd77], %rs2;
$L__BB0_136:
	ld.global.u8 	%rs3, [%rd19+1];
	setp.eq.s16 	%p77, %rs3, 0;
	@%p77 bra 	$L__BB0_139;
	ld.global.u32 	%r565, [%rd20+4];
	setp.gt.u32 	%p78, %r565, 255;
	@%p78 bra 	$L__BB0_139;
	cvt.u64.u32 	%rd78, %r565;
	add.s64 	%rd79, %rd6, %rd78;
	mov.b16 	%rs4, 1;
	st.local.u8 	[%rd79], %rs4;
$L__BB0_139:
	ld.global.u8 	%rs5, [%rd19+2];
	setp.eq.s16 	%p79, %rs5, 0;
	@%p79 bra 	$L__BB0_142;
	ld.global.u32 	%r566, [%rd20+8];
	setp.gt.u32 	%p80, %r566, 255;
	@%p80 bra 	$L__BB0_142;
	cvt.u64.u32 	%rd80, %r566;
	add.s64 	%rd81, %rd6, %rd80;
	mov.b16 	%rs6, 1;
	st.local.u8 	[%rd81], %rs6;
$L__BB0_142:
	ld.global.u8 	%rs7, [%rd19+3];
	setp.eq.s16 	%p81, %rs7, 0;
	@%p81 bra 	$L__BB0_145;
	ld.global.u32 	%r567, [%rd20+12];
	setp.gt.u32 	%p82, %r567, 255;
	@%p82 bra 	$L__BB0_145;
	cvt.u64.u32 	%rd82, %r567;
	add.s64 	%rd83, %rd6, %rd82;
	mov.b16 	%rs8, 1;
	st.local.u8 	[%rd83], %rs8;
$L__BB0_145:
	add.s32 	%r1495, %r1495, 4;
	setp.eq.s32 	%p83, %r1495, %r551;
	mov.u32 	%r1494, %r551;
	@%p83 bra 	$L__BB0_146;
	bra.uni 	$L__BB0_133;
$L__BB0_146:
	setp.eq.s32 	%p84, %r550, 0;
	@%p84 bra 	$L__BB0_158;
	add.s32 	%r1089, %r1494, %r558;
	cvt.s64.s32 	%rd84, %r1089;
	add.s64 	%rd17, %rd3, %rd84;
	ld.global.u8 	%rs9, [%rd17];
	setp.eq.s16 	%p85, %rs9, 0;
	mul.wide.u32 	%rd85, %r1494, 4;
	add.s64 	%rd18, %rd15, %rd85;
	@%p85 bra 	$L__BB0_150;
	ld.global.u32 	%r560, [%rd18];
	setp.gt.u32 	%p86, %r560, 255;
	@%p86 bra 	$L__BB0_150;
	cvt.u64.u32 	%rd86, %r560;
	add.s64 	%rd87, %rd6, %rd86;
	mov.b16 	%rs10, 1;
	st.local.u8 	[%rd87], %rs10;
$L__BB0_150:
	setp.eq.s32 	%p87, %r550, 1;
	@%p87 bra 	$L__BB0_158;
	ld.global.u8 	%rs11, [%rd17+1];
	setp.eq.s16 	%p88, %rs11, 0;
	@%p88 bra 	$L__BB0_154;
	ld.global.u32 	%r561, [%rd18+4];
	setp.gt.u32 	%p89, %r561, 255;
	@%p89 bra 	$L__BB0_154;
	cvt.u64.u32 	%rd88, %r561;
	add.s64 	%rd89, %rd6, %rd88;
	mov.b16 	%rs12, 1;
	st.local.u8 	[%rd89], %rs12;
$L__BB0_154:
	setp.eq.s32 	%p90, %r550, 2;
	@%p90 bra 	$L__BB0_158;
	ld.global.u8 	%rs13, [%rd17+2];
	setp.eq.s16 	%p91, %rs13, 0;
	@%p91 bra 	$L__BB0_158;
	ld.global.u32 	%r562, [%rd18+8];
	setp.gt.u32 	%p92, %r562, 255;
	@%p92 bra 	$L__BB0_158;
	cvt.u64.u32 	%rd90, %r562;
	add.s64 	%rd91, %rd6, %rd90;
	mov.b16 	%rs14, 1;
	st.local.u8 	[%rd91], %rs14;
$L__BB0_158:
	setp.lt.s32 	%p93, %r699, 1;
	mov.b32 	%r1524, 0;
	@%p93 bra 	$L__BB0_205;
	mov.f64 	%fd94, 0dC1CDCD6500000000;
	mov.b32 	%r1496, 0;
	cvt.s64.s32 	%rd110, %r558;
	mov.u32 	%r1524, %r1496;
$L__BB0_160:
	cvt.u64.u32 	%rd92, %r1496;
	add.s64 	%rd93, %rd6, %rd92;
	ld.local.u8 	%rs15, [%rd93];
	setp.ne.s16 	%p94, %rs15, 0;
	@%p94 bra 	$L__BB0_204;
	setp.lt.u32 	%p95, %r548, 7;
	mov.f64 	%fd72, 0d0000000000000000;
	mov.b32 	%r1516, 0;
	mov.u32 	%r1500, %r1516;
	@%p95 bra 	$L__BB0_180;
	mov.f64 	%fd72, 0d0000000000000000;
	mov.b32 	%r1498, 0;
	mov.u32 	%r1500, %r1498;
$L__BB0_163:
	.pragma "nounroll";
	cvt.u64.u32 	%rd21, %r1498;
	mul.wide.u32 	%rd94, %r1498, 4;
	add.s64 	%rd22, %rd15, %rd94;
	ld.global.u32 	%r1095, [%rd22];
	setp.ne.s32 	%p96, %r1095, %r1496;
	@%p96 bra 	$L__BB0_165;
	cvt.u32.u64 	%r1096, %rd21;
	add.s32 	%r1097, %r1096, %r558;
	mul.wide.s32 	%rd95, %r1097, 8;
	add.s64 	%rd96, %rd1, %rd95;
	ld.global.f64 	%fd49, [%rd96];
	add.f64 	%fd72, %fd72, %fd49;
	add.s32 	%r1500, %r1500, 1;
$L__BB0_165:
	ld.global.u32 	%r1098, [%rd22+4];
	setp.ne.s32 	%p97, %r1098, %r1496;
	add.s64 	%rd98, %rd21, %rd110;
	shl.b64 	%rd99, %rd98, 3;
	add.s64 	%rd23, %rd1, %rd99;
	@%p97 bra 	$L__BB0_167;
	ld.global.f64 	%fd50, [%rd23+8];
	add.f64 	%fd72, %fd72, %fd50;
	add.s32 	%r1500, %r1500, 1;
$L__BB0_167:
	ld.global.u32 	%r1099, [%rd22+8];
	setp.ne.s32 	%p98, %r1099, %r1496;
	@%p98 bra 	$L__BB0_169;
	ld.global.f64 	%fd51, [%rd23+16];
	add.f64 	%fd72, %fd72, %fd51;
	add.s32 	%r1500, %r1500, 1;
$L__BB0_169:
	ld.global.u32 	%r1100, [%rd22+12];
	setp.ne.s32 	%p99, %r1100, %r1496;
	@%p99 bra 	$L__BB0_171;
	ld.global.f64 	%fd52, [%rd23+24];
	add.f64 	%fd72, %fd72, %fd52;
	add.s32 	%r1500, %r1500, 1;
$L__BB0_171:
	ld.global.u32 	%r1101, [%rd22+16];
	setp.ne.s32 	%p100, %r1101, %r1496;
	@%p100 bra 	$L__BB0_173;
	ld.global.f64 	%fd53, [%rd23+32];
	add.f64 	%fd72, %fd72, %fd53;
	add.s32 	%r1500, %r1500, 1;
$L__BB0_173:
	ld.global.u32 	%r1102, [%rd22+20];
	setp.ne.s32 	%p101, %r1102, %r1496;
	@%p101 bra 	$L__BB0_175;
	ld.global.f64 	%fd54, [%rd23+40];
	add.f64 	%fd72, %fd72, %fd54;
	add.s32 	%r1500, %r1500, 1;
$L__BB0_175:
	ld.global.u32 	%r1103, [%rd22+24];
	setp.ne.s32 	%p102, %r1103, %r1496;
	@%p102 bra 	$L__BB0_177;
	ld.global.f64 	%fd55, [%rd23+48];
	add.f64 	%fd72, %fd72, %fd55;
	add.s32 	%r1500, %r1500, 1;
$L__BB0_177:
	ld.global.u32 	%r1104, [%rd22+28];
	setp.ne.s32 	%p103, %r1104, %r1496;
	@%p103 bra 	$L__BB0_179;
	ld.global.f64 	%fd56, [%rd23+56];
	add.f64 	%fd72, %fd72, %fd56;
	add.s32 	%r1500, %r1500, 1;
$L__BB0_179:
	cvt.u32.u64 	%r1105, %rd21;
	add.s32 	%r1498, %r1105, 8;
	setp.ne.s32 	%p104, %r1498, %r552;
	mov.u32 	%r1516, %r552;
	@%p104 bra 	$L__BB0_163;
$L__BB0_180:
	setp.eq.s32 	%p105, %r549, 0;
	@%p105 bra 	$L__BB0_201;
	add.s32 	%r1107, %r549, -1;
	setp.lt.u32 	%p106, %r1107, 3;
	@%p106 bra 	$L__BB0_191;
	mul.wide.u32 	%rd100, %r1516, 4;
	add.s64 	%rd24, %rd15, %rd100;
	ld.global.u32 	%r1108, [%rd24];
	setp.ne.s32 	%p107, %r1108, %r1496;
	@%p107 bra 	$L__BB0_184;
	add.s32 	%r1109, %r1516, %r558;
	mul.wide.s32 	%rd101, %r1109, 8;
	add.s64 	%rd102, %rd1, %rd101;
	ld.global.f64 	%fd58, [%rd102];
	add.f64 	%fd72, %fd72, %fd58;
	add.s32 	%r1500, %r1500, 1;
$L__BB0_184:
	ld.global.u32 	%r1110, [%rd24+4];
	setp.ne.s32 	%p108, %r1110, %r1496;
	cvt.u64.u32 	%rd104, %r1516;
	add.s64 	%rd105, %rd104, %rd110;
	shl.b64 	%rd106, %rd105, 3;
	add.s64 	%rd25, %rd1, %rd106;
	@%p108 bra 	$L__BB0_186;
	ld.global.f64 	%fd59, [%rd25+8];
	add.f64 	%fd72, %fd72, %fd59;
	add.s32 	%r1500, %r1500, 1;
$L__BB0_186:
	ld.global.u32 	%r1111, [%rd24+8];
	setp.ne.s32 	%p109, %r1111, %r1496;
	@%p109 bra 	$L__BB0_188;
	ld.global.f64 	%fd60, [%rd25+16];
	add.f64 	%fd72, %fd72, %fd60;
	add.s32 	%r1500, %r1500, 1;
$L__BB0_188:
	ld.global.u32 	%r1112, [%rd24+12];
	setp.ne.s32 	%p110, %r1112, %r1496;
	@%p110 bra 	$L__BB0_190;
	ld.global.f64 	%fd61, [%rd25+24];
	add.f64 	%fd72, %fd72, %fd61;
	add.s32 	%r1500, %r1500, 1;
$L__BB0_190:
	add.s32 	%r1516, %r1516, 4;
$L__BB0_191:
	setp.eq.s32 	%p111, %r550, 0;
	@%p111 bra 	$L__BB0_201;
	setp.eq.s32 	%p112, %r550, 1;
	@%p112 bra 	$L__BB0_198;
	mul.wide.u32 	%rd107, %r1516, 4;
	add.s64 	%rd26, %rd15, %rd107;
	ld.global.u32 	%r1114, [%rd26];
	setp.ne.s32 	%p113, %r1114, %r1496;
	@%p113 bra 	$L__BB0_195;
	add.s32 	%r1115, %r1516, %r558;
	mul.wide.s32 	%rd108, %r1115, 8;
	add.s64 	%rd109, %rd1, %rd108;
	ld.global.f64 	%fd63, [%rd109];
	add.f64 	%fd72, %fd72, %fd63;
	add.s32 	%r1500, %r1500, 1;
$L__BB0_195:
	ld.global.u32 	%r1116, [%rd26+4];
	setp.ne.s32 	%p114, %r1116, %r1496;
	@%p114 bra 	$L__BB0_197;
	cvt.u64.u32 	%rd111, %r1516;
	add.s64 	%rd112, %rd111, %rd110;
	shl.b64 	%rd113, %rd112, 3;
	add.s64 	%rd114, %rd1, %rd113;
	ld.global.f64 	%fd64, [%rd114+8];
	add.f64 	%fd72, %fd72, %fd64;
	add.s32 	%r1500, %r1500, 1;
$L__BB0_197:
	add.s32 	%r1516, %r1516, 2;
$L__BB0_198:
	setp.eq.s32 	%p115, %r553, 0;
	@%p115 bra 	$L__BB0_201;
	mul.wide.u32 	%rd115, %r1516, 4;
	add.s64 	%rd116, %rd15, %rd115;
	ld.global.u32 	%r1117, [%rd116];
	setp.ne.s32 	%p116, %r1117, %r1496;
	@%p116 bra 	$L__BB0_201;
	add.s32 	%r1118, %r1516, %r558;
	mul.wide.s32 	%rd117, %r1118, 8;
	add.s64 	%rd118, %rd1, %rd117;
	ld.global.f64 	%fd65, [%rd118];
	add.f64 	%fd72, %fd72, %fd65;
	add.s32 	%r1500, %r1500, 1;
$L__BB0_201:
	setp.lt.s32 	%p117, %r1500, 1;
	mov.f64 	%fd93, 0d3FF0000000000000;
	@%p117 bra 	$L__BB0_203;
	cvt.rn.f64.u32 	%fd67, %r1500;
	div.rn.f64 	%fd93, %fd72, %fd67;
$L__BB0_203:
	cvt.rn.f64.u32 	%fd68, %r1496;
	fma.rn.f64 	%fd69, %fd2, %fd68, %fd93;
	setp.gt.f64 	%p118, %fd69, %fd94;
	selp.f64 	%fd94, %fd69, %fd94, %p118;
	selp.b32 	%r1524, %r1496, %r1524, %p118;
$L__BB0_204:
	add.s32 	%r1496, %r1496, 1;
	setp.ne.s32 	%p119, %r1496, %r699;
	@%p119 bra 	$L__BB0_160;
$L__BB0_205:
	mul.wide.s32 	%rd119, %r557, 4;
	add.s64 	%rd120, %rd15, %rd119;
	st.global.u32 	[%rd120], %r1524;
	add.s32 	%r1493, %r1493, 1;
	setp.eq.s32 	%p120, %r1493, %r698;
	@%p120 bra 	$L__BB0_206;
	bra.uni 	$L__BB0_131;
$L__BB0_206:
	and.b32  	%r554, %r698, 15;
	setp.lt.u32 	%p121, %r548, 15;
	mov.b32 	%r1540, -1;
	mov.b32 	%r1529, 0;
	@%p121 bra 	$L__BB0_209;
	and.b32  	%r1529, %r698, 2147483632;
	mov.b32 	%r1540, -1;
	mov.b32 	%r1526, 0;
$L__BB0_208:
	.pragma "nounroll";
	mul.wide.u32 	%rd121, %r1526, 4;
	add.s64 	%rd122, %rd15, %rd121;
	ld.global.u32 	%r1124, [%rd122];
	max.s32 	%r1125, %r1124, %r1540;
	ld.global.u32 	%r1126, [%rd122+4];
	max.s32 	%r1127, %r1126, %r1125;
	ld.global.u32 	%r1128, [%rd122+8];
	max.s32 	%r1129, %r1128, %r1127;
	ld.global.u32 	%r1130, [%rd122+12];
	max.s32 	%r1131, %r1130, %r1129;
	ld.global.u32 	%r1132, [%rd122+16];
	max.s32 	%r1133, %r1132, %r1131;
	ld.global.u32 	%r1134, [%rd122+20];
	max.s32 	%r1135, %r1134, %r1133;
	ld.global.u32 	%r1136, [%rd122+24];
	max.s32 	%r1137, %r1136, %r1135;
	ld.global.u32 	%r1138, [%rd122+28];
	max.s32 	%r1139, %r1138, %r1137;
	ld.global.u32 	%r1140, [%rd122+32];
	max.s32 	%r1141, %r1140, %r1139;
	ld.global.u32 	%r1142, [%rd122+36];
	max.s32 	%r1143, %r1142, %r1141;
	ld.global.u32 	%r1144, [%rd122+40];
	max.s32 	%r1145, %r1144, %r1143;
	ld.global.u32 	%r1146, [%rd122+44];
	max.s32 	%r1147, %r1146, %r1145;
	ld.global.u32 	%r1148, [%rd122+48];
	max.s32 	%r1149, %r1148, %r1147;
	ld.global.u32 	%r1150, [%rd122+52];
	max.s32 	%r1151, %r1150, %r1149;
	ld.global.u32 	%r1152, [%rd122+56];
	max.s32 	%r1153, %r1152, %r1151;
	ld.global.u32 	%r1154, [%rd122+60];
	max.s32 	%r1540, %r1154, %r1153;
	add.s32 	%r1526, %r1526, 16;
	setp.ne.s32 	%p122, %r1526, %r1529;
	@%p122 bra 	$L__BB0_208;
$L__BB0_209:
	setp.eq.s32 	%p123, %r554, 0;
	@%p123 bra 	$L__BB0_218;
	setp.lt.u32 	%p124, %r554, 8;
	@%p124 bra 	$L__BB0_212;
	mul.wide.u32 	%rd123, %r1529, 4;
	add.s64 	%rd124, %rd15, %rd123;
	ld.global.u32 	%r1156, [%rd124];
	max.s32 	%r1157, %r1156, %r1540;
	ld.global.u32 	%r1158, [%rd124+4];
	max.s32 	%r1159, %r1158, %r1157;
	ld.global.u32 	%r1160, [%rd124+8];
	max.s32 	%r1161, %r1160, %r1159;
	ld.global.u32 	%r1162, [%rd124+12];
	max.s32 	%r1163, %r1162, %r1161;
	ld.global.u32 	%r1164, [%rd124+16];
	max.s32 	%r1165, %r1164, %r1163;
	ld.global.u32 	%r1166, [%rd124+20];
	max.s32 	%r1167, %r1166, %r1165;
	ld.global.u32 	%r1168, [%rd124+24];
	max.s32 	%r1169, %r1168, %r1167;
	ld.global.u32 	%r1170, [%rd124+28];
	max.s32 	%r1540, %r1170, %r1169;
	add.s32 	%r1529, %r1529, 8;
$L__BB0_212:
	setp.eq.s32 	%p125, %r549, 0;
	@%p125 bra 	$L__BB0_218;
	setp.lt.u32 	%p126, %r549, 4;
	@%p126 bra 	$L__BB0_215;
	mul.wide.u32 	%rd125, %r1529, 4;
	add.s64 	%rd126, %rd15, %rd125;
	ld.global.u32 	%r1172, [%rd126];
	max.s32 	%r1173, %r1172, %r1540;
	ld.global.u32 	%r1174, [%rd126+4];
	max.s32 	%r1175, %r1174, %r1173;
	ld.global.u32 	%r1176, [%rd126+8];
	max.s32 	%r1177, %r1176, %r1175;
	ld.global.u32 	%r1178, [%rd126+12];
	max.s32 	%r1540, %r1178, %r1177;
	add.s32 	%r1529, %r1529, 4;
$L__BB0_215:
	setp.eq.s32 	%p127, %r550, 0;
	@%p127 bra 	$L__BB0_218;
	mov.b32 	%r1539, 0;
$L__BB0_217:
	.pragma "nounroll";
	mul.wide.u32 	%rd127, %r1529, 4;
	add.s64 	%rd128, %rd15, %rd127;
	ld.global.u32 	%r1180, [%rd128];
	max.s32 	%r1540, %r1180, %r1540;
	add.s32 	%r1529, %r1529, 1;
	add.s32 	%r1539, %r1539, 1;
	setp.ne.s32 	%p128, %r1539, %r550;
	@%p128 bra 	$L__BB0_217;
$L__BB0_218:
	add.s32 	%r1182, %r1540, 1;
	shl.b64 	%rd129, %rd7, 2;
	add.s64 	%rd130, %rd4, %rd129;
	st.global.u32 	[%rd130], %r1182;
	add.s32 	%r644, %r698, -2;
	neg.s32 	%r645, %r698;
	mul.wide.s32 	%rd131, %r532, 4;
	add.s64 	%rd132, %rd131, %rd2;
	add.s64 	%rd27, %rd132, 8;
	add.s64 	%rd28, %rd3, 3;
	mov.b32 	%r1541, 0;
	mov.u32 	%r1555, %r1541;
$L__BB0_219:
	mov.u32 	%r646, %r1541;
	add.s32 	%r1541, %r646, 1;
	setp.ge.s32 	%p129, %r1541, %r698;
	@%p129 bra 	$L__BB0_255;
	mul.lo.s32 	%r649, %r646, %r698;
	mul.wide.u32 	%rd133, %r646, 4;
	add.s64 	%rd29, %rd15, %rd133;
	not.b32 	%r1184, %r646;
	add.s32 	%r1185, %r698, %r1184;
	and.b32  	%r650, %r1185, 3;
	setp.eq.s32 	%p130, %r650, 0;
	mov.u32 	%r1546, %r1541;
	@%p130 bra 	$L__BB0_236;
	add.s32 	%r1187, %r646, %r649;
	cvt.u64.u32 	%rd134, %r1187;
	add.s64 	%rd30, %rd3, %rd134;
	ld.global.u8 	%rs16, [%rd30+1];
	setp.eq.s16 	%p131, %rs16, 0;
	mov.b32 	%r1543, 0;
	@%p131 bra 	$L__BB0_225;
	ld.global.u32 	%r651, [%rd29];
	setp.lt.s32 	%p132, %r651, 0;
	@%p132 bra 	$L__BB0_225;
	ld.global.u32 	%r652, [%rd29+4];
	setp.lt.s32 	%p133, %r652, 0;
	@%p133 bra 	$L__BB0_225;
	setp.eq.s32 	%p134, %r651, %r652;
	selp.u32 	%r1543, 1, 0, %p134;
$L__BB0_225:
	add.s32 	%r1555, %r1543, %r1555;
	add.s32 	%r1546, %r646, 2;
	setp.eq.s32 	%p135, %r650, 1;
	@%p135 bra 	$L__BB0_236;
	ld.global.u8 	%rs17, [%rd30+2];
	setp.eq.s16 	%p136, %rs17, 0;
	mov.b32 	%r1544, 0;
	@%p136 bra 	$L__BB0_230;
	ld.global.u32 	%r657, [%rd29];
	setp.lt.s32 	%p137, %r657, 0;
	@%p137 bra 	$L__BB0_230;
	ld.global.u32 	%r658, [%rd29+8];
	setp.lt.s32 	%p138, %r658, 0;
	@%p138 bra 	$L__BB0_230;
	setp.eq.s32 	%p139, %r657, %r658;
	selp.u32 	%r1544, 1, 0, %p139;
$L__BB0_230:
	add.s32 	%r1555, %r1544, %r1555;
	add.s32 	%r1546, %r646, 3;
	setp.eq.s32 	%p140, %r650, 2;
	@%p140 bra 	$L__BB0_236;
	ld.global.u8 	%rs18, [%rd30+3];
	setp.eq.s16 	%p141, %rs18, 0;
	mov.b32 	%r1545, 0;
	@%p141 bra 	$L__BB0_235;
	ld.global.u32 	%r663, [%rd29];
	setp.lt.s32 	%p142, %r663, 0;
	@%p142 bra 	$L__BB0_235;
	ld.global.u32 	%r664, [%rd29+12];
	setp.lt.s32 	%p143, %r664, 0;
	@%p143 bra 	$L__BB0_235;
	setp.eq.s32 	%p144, %r663, %r664;
	selp.u32 	%r1545, 1, 0, %p144;
$L__BB0_235:
	add.s32 	%r1555, %r1545, %r1555;
	add.s32 	%r1546, %r646, 4;
$L__BB0_236:
	sub.s32 	%r1196, %r644, %r646;
	setp.lt.u32 	%p145, %r1196, 3;
	@%p145 bra 	$L__BB0_255;
	add.s32 	%r1549, %r645, %r1546;
	add.s32 	%r1197, %r1546, %r649;
	cvt.u64.u32 	%rd135, %r1197;
	add.s64 	%rd147, %rd3, %rd135;
	cvt.u64.u32 	%rd136, %r1546;
	mul.wide.u32 	%rd137, %r1546, 4;
	add.s64 	%rd146, %rd27, %rd137;
	cvt.u64.u32 	%rd138, %r649;
	add.s64 	%rd139, %rd136, %rd138;
	add.s64 	%rd145, %rd28, %rd139;
$L__BB0_238:
	ld.global.u8 	%rs19, [%rd147];
	setp.eq.s16 	%p146, %rs19, 0;
	mov.b32 	%r1551, 0;
	@%p146 bra 	$L__BB0_242;
	ld.global.u32 	%r675, [%rd29];
	setp.lt.s32 	%p147, %r675, 0;
	@%p147 bra 	$L__BB0_242;
	ld.global.u32 	%r676, [%rd146+-8];
	setp.lt.s32 	%p148, %r676, 0;
	@%p148 bra 	$L__BB0_242;
	setp.eq.s32 	%p149, %r675, %r676;
	selp.u32 	%r1551, 1, 0, %p149;
$L__BB0_242:
	add.s32 	%r679, %r1551, %r1555;
	ld.global.u8 	%rs20, [%rd145+-2];
	setp.eq.s16 	%p150, %rs20, 0;
	mov.b32 	%r1552, 0;
	@%p150 bra 	$L__BB0_246;
	ld.global.u32 	%r680, [%rd29];
	setp.lt.s32 	%p151, %r680, 0;
	@%p151 bra 	$L__BB0_246;
	ld.global.u32 	%r681, [%rd146+-4];
	setp.lt.s32 	%p152, %r681, 0;
	@%p152 bra 	$L__BB0_246;
	setp.eq.s32 	%p153, %r680, %r681;
	selp.u32 	%r1552, 1, 0, %p153;
$L__BB0_246:
	add.s32 	%r684, %r1552, %r679;
	ld.global.u8 	%rs21, [%rd145+-1];
	setp.eq.s16 	%p154, %rs21, 0;
	mov.b32 	%r1553, 0;
	@%p154 bra 	$L__BB0_250;
	ld.global.u32 	%r685, [%rd29];
	setp.lt.s32 	%p155, %r685, 0;
	@%p155 bra 	$L__BB0_250;
	ld.global.u32 	%r686, [%rd146];
	setp.lt.s32 	%p156, %r686, 0;
	@%p156 bra 	$L__BB0_250;
	setp.eq.s32 	%p157, %r685, %r686;
	selp.u32 	%r1553, 1, 0, %p157;
$L__BB0_250:
	add.s32 	%r689, %r1553, %r684;
	ld.global.u8 	%rs22, [%rd145];
	setp.eq.s16 	%p158, %rs22, 0;
	mov.b32 	%r1554, 0;
	@%p158 bra 	$L__BB0_254;
	ld.global.u32 	%r690, [%rd29];
	setp.lt.s32 	%p159, %r690, 0;
	@%p159 bra 	$L__BB0_254;
	ld.global.u32 	%r691, [%rd146+4];
	setp.lt.s32 	%p160, %r691, 0;
	@%p160 bra 	$L__BB0_254;
	setp.eq.s32 	%p161, %r690, %r691;
	selp.u32 	%r1554, 1, 0, %p161;
$L__BB0_254:
	add.s32 	%r1555, %r1554, %r689;
	add.s32 	%r1549, %r1549, 4;
	add.s64 	%rd147, %rd147, 4;
	add.s64 	%rd146, %rd146, 16;
	add.s64 	%rd145, %rd145, 4;
	setp.ne.s32 	%p162, %r1549, 0;
	@%p162 bra 	$L__BB0_238;
$L__BB0_255:
	setp.eq.s32 	%p163, %r1541, %r698;
	@%p163 bra 	$L__BB0_257;
	bra.uni 	$L__BB0_219;
$L__BB0_256:
	shl.b64 	%rd70, %rd7, 2;
	add.s64 	%rd71, %rd4, %rd70;
	mov.b32 	%r1555, 0;
	st.global.u32 	[%rd71], %r1555;
$L__BB0_257:
	ld.param.u64 	%rd143, [parallel_greedy_coloring_kernel_param_6];
	cvta.to.global.u64 	%rd140, %rd143;
	shl.b64 	%rd141, %rd7, 2;
	add.s64 	%rd142, %rd140, %rd141;
	st.global.u32 	[%rd142], %r1555;
$L__BB0_258:
	ret;

}
	// .globl	parallel_sa_kernel
.visible .entry parallel_sa_kernel(
	.param .u64 .ptr .align 1 parallel_sa_kernel_param_0,
	.param .u64 .ptr .align 1 parallel_sa_kernel_param_1,
	.param .u64 .ptr .align 1 parallel_sa_kernel_param_2,
	.param .u32 parallel_sa_kernel_param_3,
	.param .u32 parallel_sa_kernel_param_4,
	.param .u32 parallel_sa_kernel_param_5,
	.param .u32 parallel_sa_kernel_param_6,
	.param .f64 parallel_sa_kernel_param_7,
	.param .u64 parallel_sa_kernel_param_8
)
{
	.local .align 16 .b8 	__local_depot1[16432];
	.reg .b64 	%SP;
	.reg .b64 	%SPL;
	.reg .pred 	%p<226>;
	.reg .b16 	%rs<16>;
	.reg .b32 	%r<1701>;
	.reg .b32 	%f<3>;
	.reg .b64 	%rd<128>;
	.reg .b64 	%fd<41>;

	mov.u64 	%SPL, __local_depot1;
	ld.param.u64 	%rd41, [parallel_sa_kernel_param_0];
	ld.param.u64 	%rd42, [parallel_sa_kernel_param_1];
	ld.param.u64 	%rd39, [parallel_sa_kernel_param_2];
	ld.param.u32 	%r697, [parallel_sa_kernel_param_3];
	ld.param.u32 	%r700, [parallel_sa_kernel_param_4];
	ld.param.u32 	%r699, [parallel_sa_kernel_param_6];
	ld.param.f64 	%fd39, [parallel_sa_kernel_param_7];
	ld.param.u64 	%rd40, [parallel_sa_kernel_param_8];
	cvta.to.global.u64 	%rd1, %rd41;
	cvta.to.global.u64 	%rd2, %rd42;
	add.u64 	%rd3, %SPL, 0;
	add.u64 	%rd4, %SPL, 48;
	mov.u32 	%r701, %ctaid.x;
	mov.u32 	%r702, %ntid.x;
	mov.u32 	%r703, %tid.x;
	mad.lo.s32 	%r1, %r701, %r702, %r703;
	setp.ge.s32 	%p31, %r1, %r700;
	@%p31 bra 	$L__BB1_211;
	cvt.s64.s32 	%rd5, %r1;
	cvt.u32.u64 	%r704, %rd40;
	xor.b32  	%r705, %r704, -1429050551;
	mul.lo.s32 	%r706, %r705, 1099087573;
	{ .reg .b32 tmp; mov.b64 {tmp, %r707}, %rd40; }
	xor.b32  	%r708, %r707, -136515619;
	mul.lo.s32 	%r709, %r708, -1703105765;
	add.s32 	%r710, %r706, %r709;
	add.s32 	%r1688, %r710, 6615241;
	add.s32 	%r1365, %r706, 123456789;
	st.local.v2.u32 	[%rd3], {%r1688, %r1365};
	xor.b32  	%r1364, %r706, 362436069;
	add.s32 	%r1363, %r709, 521288629;
	st.local.v2.u32 	[%rd3+8], {%r1364, %r1363};
	xor.b32  	%r1362, %r709, 88675123;
	add.s32 	%r1361, %r706, 5783321;
	st.local.v2.u32 	[%rd3+16], {%r1362, %r1361};
	setp.eq.s32 	%p32, %r1, 0;
	@%p32 bra 	$L__BB1_116;
	mov.b32 	%r1348, 0;
	mov.u64 	%rd122, %rd5;
$L__BB1_3:
	mov.u64 	%rd6, %rd122;
	and.b64  	%rd7, %rd6, 3;
	setp.eq.s64 	%p33, %rd7, 0;
	@%p33 bra 	$L__BB1_115;
	mul.wide.u32 	%rd45, %r1348, 3200;
	mov.u64 	%rd46, precalc_xorwow_matrix;
	add.s64 	%rd8, %rd46, %rd45;
	mov.b32 	%r1361, 0;
	mov.u32 	%r1362, %r1361;
	mov.u32 	%r1363, %r1361;
	mov.u32 	%r1364, %r1361;
	mov.u32 	%r1365, %r1361;
	mov.u32 	%r1354, %r1361;
$L__BB1_5:
	mul.wide.u32 	%rd47, %r1354, 4;
	add.s64 	%rd48, %rd3, %rd47;
	ld.local.u32 	%r20, [%rd48+4];
	shl.b32 	%r21, %r1354, 5;
	mov.b32 	%r1360, 0;
$L__BB1_6:
	.pragma "nounroll";
	shr.u32 	%r714, %r20, %r1360;
	and.b32  	%r715, %r714, 1;
	setp.eq.b32 	%p34, %r715, 1;
	not.pred 	%p35, %p34;
	add.s32 	%r716, %r21, %r1360;
	mul.lo.s32 	%r717, %r716, 5;
	mul.wide.u32 	%rd49, %r717, 4;
	add.s64 	%rd9, %rd8, %rd49;
	@%p35 bra 	$L__BB1_8;
	ld.global.u32 	%r718, [%rd9];
	xor.b32  	%r1365, %r1365, %r718;
	ld.global.u32 	%r719, [%rd9+4];
	xor.b32  	%r1364, %r1364, %r719;
	ld.global.u32 	%r720, [%rd9+8];
	xor.b32  	%r1363, %r1363, %r720;
	ld.global.u32 	%r721, [%rd9+12];
	xor.b32  	%r1362, %r1362, %r721;
	ld.global.u32 	%r722, [%rd9+16];
	xor.b32  	%r1361, %r1361, %r722;
$L__BB1_8:
	and.b32  	%r724, %r714, 2;
	setp.eq.s32 	%p36, %r724, 0;
	@%p36 bra 	$L__BB1_10;
	ld.global.u32 	%r725, [%rd9+20];
	xor.b32  	%r1365, %r1365, %r725;
	ld.global.u32 	%r726, [%rd9+24];
	xor.b32  	%r1364, %r1364, %r726;
	ld.global.u32 	%r727, [%rd9+28];
	xor.b32  	%r1363, %r1363, %r727;
	ld.global.u32 	%r728, [%rd9+32];
	xor.b32  	%r1362, %r1362, %r728;
	ld.global.u32 	%r729, [%rd9+36];
	xor.b32  	%r1361, %r1361, %r729;
$L__BB1_10:
	and.b32  	%r731, %r714, 4;
	setp.eq.s32 	%p37, %r731, 0;
	@%p37 bra 	$L__BB1_12;
	ld.global.u32 	%r732, [%rd9+40];
	xor.b32  	%r1365, %r1365, %r732;
	ld.global.u32 	%r733, [%rd9+44];
	xor.b32  	%r1364, %r1364, %r733;
	ld.global.u32 	%r734, [%rd9+48];
	xor.b32  	%r1363, %r1363, %r734;
	ld.global.u32 	%r735, [%rd9+52];
	xor.b32  	%r1362, %r1362, %r735;
	ld.global.u32 	%r736, [%rd9+56];
	xor.b32  	%r1361, %r1361, %r736;
$L__BB1_12:
	and.b32  	%r738, %r714, 8;
	setp.eq.s32 	%p38, %r738, 0;
	@%p38 bra 	$L__BB1_14;
	ld.global.u32 	%r739, [%rd9+60];
	xor.b32  	%r1365, %r1365, %r739;
	ld.global.u32 	%r740, [%rd9+64];
	xor.b32  	%r1364, %r1364, %r740;
	ld.global.u32 	%r741, [%rd9+68];
	xor.b32  	%r1363, %r1363, %r741;
	ld.global.u32 	%r742, [%rd9+72];
	xor.b32  	%r1362, %r1362, %r742;
	ld.global.u32 	%r743, [%rd9+76];
	xor.b32  	%r1361, %r1361, %r743;
$L__BB1_14:
	and.b32  	%r745, %r714, 16;
	setp.eq.s32 	%p39, %r745, 0;
	@%p39 bra 	$L__BB1_16;
	ld.global.u32 	%r746, [%rd9+80];
	xor.b32  	%r1365, %r1365, %r746;
	ld.global.u32 	%r747, [%rd9+84];
	xor.b32  	%r1364, %r1364, %r747;
	ld.global.u32 	%r748, [%rd9+88];
	xor.b32  	%r1363, %r1363, %r748;
	ld.global.u32 	%r749, [%rd9+92];
	xor.b32  	%r1362, %r1362, %r749;
	ld.global.u32 	%r750, [%rd9+96];
	xor.b32  	%r1361, %r1361, %r750;
$L__BB1_16:
	and.b32  	%r752, %r714, 32;
	setp.eq.s32 	%p40, %r752, 0;
	@%p40 bra 	$L__BB1_18;
	ld.global.u32 	%r753, [%rd9+100];
	xor.b32  	%r1365, %r1365, %r753;
	ld.global.u32 	%r754, [%rd9+104];
	xor.b32  	%r1364, %r1364, %r754;
	ld.global.u32 	%r755, [%rd9+108];
	xor.b32  	%r1363, %r1363, %r755;
	ld.global.u32 	%r756, [%rd9+112];
	xor.b32  	%r1362, %r1362, %r756;
	ld.global.u32 	%r757, [%rd9+116];
	xor.b32  	%r1361, %r1361, %r757;
$L__BB1_18:
	and.b32  	%r759, %r714, 64;
	setp.eq.s32 	%p41, %r759, 0;
	@%p41 bra 	$L__BB1_20;
	ld.global.u32 	%r760, [%rd9+120];
	xor.b32  	%r1365, %r1365, %r760;
	ld.global.u32 	%r761, [%rd9+124];
	xor.b32  	%r1364, %r1364, %r761;
	ld.global.u32 	%r762, [%rd9+128];
	xor.b32  	%r1363, %r1363, %r762;
	ld.global.u32 	%r763, [%rd9+132];
	xor.b32  	%r1362, %r1362, %r763;
	ld.global.u32 	%r764, [%rd9+136];
	xor.b32  	%r1361, %r1361, %r764;
$L__BB1_20:
	and.b32  	%r766, %r714, 128;
	setp.eq.s32 	%p42, %r766, 0;
	@%p42 bra 	$L__BB1_22;
	ld.global.u32 	%r767, [%rd9+140];
	xor.b32  	%r1365, %r1365, %r767;
	ld.global.u32 	%r768, [%rd9+144];
	xor.b32  	%r1364, %r1364, %r768;
	ld.global.u32 	%r769, [%rd9+148];
	xor.b32  	%r1363, %r1363, %r769;
	ld.global.u32 	%r770, [%rd9+152];
	xor.b32  	%r1362, %r1362, %r770;
	ld.global.u32 	%r771, [%rd9+156];
	xor.b32  	%r1361, %r1361, %r771;
$L__BB1_22:
	and.b32  	%r773, %r714, 256;
	setp.eq.s32 	%p43, %r773, 0;
	@%p43 bra 	$L__BB1_24;
	ld.global.u32 	%r774, [%rd9+160];
	xor.b32  	%r1365, %r1365, %r774;
	ld.global.u32 	%r775, [%rd9+164];
	xor.b32  	%r1364, %r1364, %r775;
	ld.global.u32 	%r776, [%rd9+168];
	xor.b32  	%r1363, %r1363, %r776;
	ld.global.u32 	%r777, [%rd9+172];
	xor.b32  	%r1362, %r1362, %r777;
	ld.global.u32 	%r778, [%rd9+176];
	xor.b32  	%r1361, %r1361, %r778;
$L__BB1_24:
	and.b32  	%r780, %r714, 512;
	setp.eq.s32 	%p44, %r780, 0;
	@%p44 bra 	$L__BB1_26;
	ld.global.u32 	%r781, [%rd9+180];
	xor.b32  	%r1365, %r1365, %r781;
	ld.global.u32 	%r782, [%rd9+184];
	xor.b32  	%r1364, %r1364, %r782;
	ld.global.u32 	%r783, [%rd9+188];
	xor.b32  	%r1363, %r1363, %r783;
	ld.global.u32 	%r784, [%rd9+192];
	xor.b32  	%r1362, %r1362, %r784;
	ld.global.u32 	%r785, [%rd9+196];
	xor.b32  	%r1361, %r1361, %r785;
$L__BB1_26:
	and.b32  	%r787, %r714, 1024;
	setp.eq.s32 	%p45, %r787, 0;
	@%p45 bra 	$L__BB1_28;
	ld.global.u32 	%r788, [%rd9+200];
	xor.b32  	%r1365, %r1365, %r788;
	ld.global.u32 	%r789, [%rd9+204];
	xor.b32  	%r1364, %r1364, %r789;
	ld.global.u32 	%r790, [%rd9+208];
	xor.b32  	%r1363, %r1363, %r790;
	ld.global.u32 	%r791, [%rd9+212];
	xor.b32  	%r1362, %r1362, %r791;
	ld.global.u32 	%r792, [%rd9+216];
	xor.b32  	%r1361, %r1361, %r792;
$L__BB1_28:
	and.b32  	%r794, %r714, 2048;
	setp.eq.s32 	%p46, %r794, 0;
	@%p46 bra 	$L__BB1_30;
	ld.global.u32 	%r795, [%rd9+220];
	xor.b32  	%r1365, %r1365, %r795;
	ld.global.u32 	%r796, [%rd9+224];
	xor.b32  	%r1364, %r1364, %r796;
	ld.global.u32 	%r797, [%rd9+228];
	xor.b32  	%r1363, %r1363, %r797;
	ld.global.u32 	%r798, [%rd9+232];
	xor.b32  	%r1362, %r1362, %r798;
	ld.global.u32 	%r799, [%rd9+236];
	xor.b32  	%r1361, %r1361, %r799;
$L__BB1_30:
	and.b32  	%r801, %r714, 4096;
	setp.eq.s32 	%p47, %r801, 0;
	@%p47 bra 	$L__BB1_32;
	ld.global.u32 	%r802, [%rd9+240];
	xor.b32  	%r1365, %r1365, %r802;
	ld.global.u32 	%r803, [%rd9+244];
	xor.b32  	%r1364, %r1364, %r803;
	ld.global.u32 	%r804, [%rd9+248];
	xor.b32  	%r1363, %r1363, %r804;
	ld.global.u32 	%r805, [%rd9+252];
	xor.b32  	%r1362, %r1362, %r805;
	ld.global.u32 	%r806, [%rd9+256];
	xor.b32  	%r1361, %r1361, %r806;
$L__BB1_32:
	and.b32  	%r808, %r714, 8192;
	setp.eq.s32 	%p48, %r808, 0;
	@%p48 bra 	$L__BB1_34;
	ld.global.u32 	%r809, [%rd9+260];
	xor.b32  	%r1365, %r1365, %r809;
	ld.global.u32 	%r810, [%rd9+264];
	xor.b32  	%r1364, %r1364, %r810;
	ld.global.u32 	%r811, [%rd9+268];
	xor.b32  	%r1363, %r1363, %r811;
	ld.global.u32 	%r812, [%rd9+272];
	xor.b32  	%r1362, %r1362, %r812;
	ld.global.u32 	%r813, [%rd9+276];
	xor.b32  	%r1361, %r1361, %r813;
$L__BB1_34:
	and.b32  	%r815, %r714, 16384;
	setp.eq.s32 	%p49, %r815, 0;
	@%p49 bra 	$L__BB1_36;
	ld.global.u32 	%r816, [%rd9+280];
	xor.b32  	%r1365, %r1365, %r816;
	ld.global.u32 	%r817, [%rd9+284];
	xor.b32  	%r1364, %r1364, %r817;
	ld.global.u32 	%r818, [%rd9+288];
	xor.b32  	%r1363, %r1363, %r818;
	ld.global.u32 	%r819, [%rd9+292];
	xor.b32  	%r1362, %r1362, %r819;
	ld.global.u32 	%r820, [%rd9+296];
	xor.b32  	%r1361, %r1361, %r820;
$L__BB1_36:
	and.b32  	%r822, %r714, 32768;
	setp.eq.s32 	%p50, %r822, 0;
	@%p50 bra 	$L__BB1_38;
	ld.global.u32 	%r823, [%rd9+300];
	xor.b32  	%r1365, %r1365, %r823;
	ld.global.u32 	%r824, [%rd9+304];
	xor.b32  	%r1364, %r1364, %r824;
	ld.global.u32 	%r825, [%rd9+308];
	xor.b32  	%r1363, %r1363, %r825;
	ld.global.u32 	%r826, [%rd9+312];
	xor.b32  	%r1362, %r1362, %r826;
	ld.global.u32 	%r827, [%rd9+316];
	xor.b32  	%r1361, %r1361, %r827;
$L__BB1_38:
	add.s32 	%r1360, %r1360, 16;
	setp.ne.s32 	%p51, %r1360, 32;
	@%p51 bra 	$L__BB1_6;
	mad.lo.s32 	%r828, %r1354, -31, %r21;
	add.s32 	%r1354, %r828, 1;
	setp.ne.s32 	%p52, %r1354, 5;
	@%p52 bra 	$L__BB1_5;
	st.local.u32 	[%rd3+4], %r1365;
	st.local.v2.u32 	[%rd3+8], {%r1364, %r1363};
	st.local.v2.u32 	[%rd3+16], {%r1362, %r1361};
	setp.eq.s64 	%p53, %rd7, 1;
	@%p53 bra 	$L__BB1_115;
	mov.b32 	%r1361, 0;
	mov.u32 	%r1362, %r1361;
	mov.u32 	%r1363, %r1361;
	mov.u32 	%r1364, %r1361;
	mov.u32 	%r1365, %r1361;
	mov.u32 	%r1446, %r1361;
$L__BB1_42:
	mul.wide.u32 	%rd50, %r1446, 4;
	add.s64 	%rd51, %rd3, %rd50;
	ld.local.u32 	%r196, [%rd51+4];
	shl.b32 	%r197, %r1446, 5;
	mov.b32 	%r1452, 0;
$L__BB1_43:
	.pragma "nounroll";
	shr.u32 	%r831, %r196, %r1452;
	and.b32  	%r832, %r831, 1;
	setp.eq.b32 	%p54, %r832, 1;
	not.pred 	%p55, %p54;
	add.s32 	%r833, %r197, %r1452;
	mul.lo.s32 	%r834, %r833, 5;
	mul.wide.u32 	%rd52, %r834, 4;
	add.s64 	%rd10, %rd8, %rd52;
	@%p55 bra 	$L__BB1_45;
	ld.global.u32 	%r835, [%rd10];
	xor.b32  	%r1365, %r1365, %r835;
	ld.global.u32 	%r836, [%rd10+4];
	xor.b32  	%r1364, %r1364, %r836;
	ld.global.u32 	%r837, [%rd10+8];
	xor.b32  	%r1363, %r1363, %r837;
	ld.global.u32 	%r838, [%rd10+12];
	xor.b32  	%r1362, %r1362, %r838;
	ld.global.u32 	%r839, [%rd10+16];
	xor.b32  	%r1361, %r1361, %r839;
$L__BB1_45:
	and.b32  	%r841, %r831, 2;
	setp.eq.s32 	%p56, %r841, 0;
	@%p56 bra 	$L__BB1_47;
	ld.global.u32 	%r842, [%rd10+20];
	xor.b32  	%r1365, %r1365, %r842;
	ld.global.u32 	%r843, [%rd10+24];
	xor.b32  	%r1364, %r1364, %r843;
	ld.global.u32 	%r844, [%rd10+28];
	xor.b32  	%r1363, %r1363, %r844;
	ld.global.u32 	%r845, [%rd10+32];
	xor.b32  	%r1362, %r1362, %r845;
	ld.global.u32 	%r846, [%rd10+36];
	xor.b32  	%r1361, %r1361, %r846;
$L__BB1_47:
	and.b32  	%r848, %r831, 4;
	setp.eq.s32 	%p57, %r848, 0;
	@%p57 bra 	$L__BB1_49;
	ld.global.u32 	%r849, [%rd10+40];
	xor.b32  	%r1365, %r1365, %r849;
	ld.global.u32 	%r850, [%rd10+44];
	xor.b32  	%r1364, %r1364, %r850;
	ld.global.u32 	%r851, [%rd10+48];
	xor.b32  	%r1363, %r1363, %r851;
	ld.global.u32 	%r852, [%rd10+52];
	xor.b32  	%r1362, %r1362, %r852;
	ld.global.u32 	%r853, [%rd10+56];
	xor.b32  	%r1361, %r1361, %r853;
$L__BB1_49:
	and.b32  	%r855, %r831, 8;
	setp.eq.s32 	%p58, %r855, 0;
	@%p58 bra 	$L__BB1_51;
	ld.global.u32 	%r856, [%rd10+60];
	xor.b32  	%r1365, %r1365, %r856;
	ld.global.u32 	%r857, [%rd10+64];
	xor.b32  	%r1364, %r1364, %r857;
	ld.global.u32 	%r858, [%rd10+68];
	xor.b32  	%r1363, %r1363, %r858;
	ld.global.u32 	%r859, [%rd10+72];
	xor.b32  	%r1362, %r1362, %r859;
	ld.global.u32 	%r860, [%rd10+76];
	xor.b32  	%r1361, %r1361, %r860;
$L__BB1_51:
	and.b32  	%r862, %r831, 16;
	setp.eq.s32 	%p59, %r862, 0;
	@%p59 bra 	$L__BB1_53;
	ld.global.u32 	%r863, [%rd10+80];
	xor.b32  	%r1365, %r1365, %r863;
	ld.global.u32 	%r864, [%rd10+84];
	xor.b32  	%r1364, %r1364, %r864;
	ld.global.u32 	%r865, [%rd10+88];
	xor.b32  	%r1363, %r1363, %r865;
	ld.global.u32 	%r866, [%rd10+92];
	xor.b32  	%r1362, %r1362, %r866;
	ld.global.u32 	%r867, [%rd10+96];
	xor.b32  	%r1361, %r1361, %r867;
$L__BB1_53:
	and.b32  	%r869, %r831, 32;
	setp.eq.s32 	%p60, %r869, 0;
	@%p60 bra 	$L__BB1_55;
	ld.global.u32 	%r870, [%rd10+100];
	xor.b32  	%r1365, %r1365, %r870;
	ld.global.u32 	%r871, [%rd10+104];
	xor.b32  	%r1364, %r1364, %r871;
	ld.global.u32 	%r872, [%rd10+108];
	xor.b32  	%r1363, %r1363, %r872;
	ld.global.u32 	%r873, [%rd10+112];
	xor.b32  	%r1362, %r1362, %r873;
	ld.global.u32 	%r874, [%rd10+116];
	xor.b32  	%r1361, %r1361, %r874;
$L__BB1_55:
	and.b32  	%r876, %r831, 64;
	setp.eq.s32 	%p61, %r876, 0;
	@%p61 bra 	$L__BB1_57;
	ld.global.u32 	%r877, [%rd10+120];
	xor.b32  	%r1365, %r1365, %r877;
	ld.global.u32 	%r878, [%rd10+124];
	xor.b32  	%r1364, %r1364, %r878;
	ld.global.u32 	%r879, [%rd10+128];
	xor.b32  	%r1363, %r1363, %r879;
	ld.global.u32 	%r880, [%rd10+132];
	xor.b32  	%r1362, %r1362, %r880;
	ld.global.u32 	%r881, [%rd10+136];
	xor.b32  	%r1361, %r1361, %r881;
$L__BB1_57:
	and.b32  	%r883, %r831, 128;
	setp.eq.s32 	%p62, %r883, 0;
	@%p62 bra 	$L__BB1_59;
	ld.global.u32 	%r884, [%rd10+140];
	xor.b32  	%r1365, %r1365, %r884;
	ld.global.u32 	%r885, [%rd10+144];
	xor.b32  	%r1364, %r1364, %r885;
	ld.global.u32 	%r886, [%rd10+148];
	xor.b32  	%r1363, %r1363, %r886;
	ld.global.u32 	%r887, [%rd10+152];
	xor.b32  	%r1362, %r1362, %r887;
	ld.global.u32 	%r888, [%rd10+156];
	xor.b32  	%r1361, %r1361, %r888;
$L__BB1_59:
	and.b32  	%r890, %r831, 256;
	setp.eq.s32 	%p63, %r890, 0;
	@%p63 bra 	$L__BB1_61;
	ld.global.u32 	%r891, [%rd10+160];
	xor.b32  	%r1365, %r1365, %r891;
	ld.global.u32 	%r892, [%rd10+164];
	xor.b32  	%r1364, %r1364, %r892;
	ld.global.u32 	%r893, [%rd10+168];
	xor.b32  	%r1363, %r1363, %r893;
	ld.global.u32 	%r894, [%rd10+172];
	xor.b32  	%r1362, %r1362, %r894;
	ld.global.u32 	%r895, [%rd10+176];
	xor.b32  	%r1361, %r1361, %r895;
$L__BB1_61:
	and.b32  	%r897, %r831, 512;
	setp.eq.s32 	%p64, %r897, 0;
	@%p64 bra 	$L__BB1_63;
	ld.global.u32 	%r898, [%rd10+180];
	xor.b32  	%r1365, %r1365, %r898;
	ld.global.u32 	%r899, [%rd10+184];
	xor.b32  	%r1364, %r1364, %r899;
	ld.global.u32 	%r900, [%rd10+188];
	xor.b32  	%r1363, %r1363, %r900;
	ld.global.u32 	%r901, [%rd10+192];
	xor.b32  	%r1362, %r1362, %r901;
	ld.global.u32 	%r902, [%rd10+196];
	xor.b32  	%r1361, %r1361, %r902;
$L__BB1_63:
	and.b32  	%r904, %r831, 1024;
	setp.eq.s32 	%p65, %r904, 0;
	@%p65 bra 	$L__BB1_65;
	ld.global.u32 	%r905, [%rd10+200];
	xor.b32  	%r1365, %r1365, %r905;
	ld.global.u32 	%r906, [%rd10+204];
	xor.b32  	%r1364, %r1364, %r906;
	ld.global.u32 	%r907, [%rd10+208];
	xor.b32  	%r1363, %r1363, %r907;
	ld.global.u32 	%r908, [%rd10+212];
	xor.b32  	%r1362, %r1362, %r908;
	ld.global.u32 	%r909, [%rd10+216];
	xor.b32  	%r1361, %r1361, %r909;
$L__BB1_65:
	and.b32  	%r911, %r831, 2048;
	setp.eq.s32 	%p66, %r911, 0;
	@%p66 bra 	$L__BB1_67;
	ld.global.u32 	%r912, [%rd10+220];
	xor.b32  	%r1365, %r1365, %r912;
	ld.global.u32 	%r913, [%rd10+224];
	xor.b32  	%r1364, %r1364, %r913;
	ld.global.u32 	%r914, [%rd10+228];
	xor.b32  	%r1363, %r1363, %r914;
	ld.global.u32 	%r915, [%rd10+232];
	xor.b32  	%r1362, %r1362, %r915;
	ld.global.u32 	%r916, [%rd10+236];
	xor.b32  	%r1361, %r1361, %r916;
$L__BB1_67:
	and.b32  	%r918, %r831, 4096;
	setp.eq.s32 	%p67, %r918, 0;
	@%p67 bra 	$L__BB1_69;
	ld.global.u32 	%r919, [%rd10+240];
	xor.b32  	%r1365, %r1365, %r919;
	ld.global.u32 	%r920, [%rd10+244];
	xor.b32  	%r1364, %r1364, %r920;
	ld.global.u32 	%r921, [%rd10+248];
	xor.b32  	%r1363, %r1363, %r921;
	ld.global.u32 	%r922, [%rd10+252];
	xor.b32  	%r1362, %r1362, %r922;
	ld.global.u32 	%r923, [%rd10+256];
	xor.b32  	%r1361, %r1361, %r923;
$L__BB1_69:
	and.b32  	%r925, %r831, 8192;
	setp.eq.s32 	%p68, %r925, 0;
	@%p68 bra 	$L__BB1_71;
	ld.global.u32 	%r926, [%rd10+260];
	xor.b32  	%r1365, %r1365, %r926;
	ld.global.u32 	%r927, [%rd10+264];
	xor.b32  	%r1364, %r1364, %r927;
	ld.global.u32 	%r928, [%rd10+268];
	xor.b32  	%r1363, %r1363, %r928;
	ld.global.u32 	%r929, [%rd10+272];
	xor.b32  	%r1362, %r1362, %r929;
	ld.global.u32 	%r930, [%rd10+276];
	xor.b32  	%r1361, %r1361, %r930;
$L__BB1_71:
	and.b32  	%r932, %r831, 16384;
	setp.eq.s32 	%p69, %r932, 0;
	@%p69 bra 	$L__BB1_73;
	ld.global.u32 	%r933, [%rd10+280];
	xor.b32  	%r1365, %r1365, %r933;
	ld.global.u32 	%r934, [%rd10+284];
	xor.b32  	%r1364, %r1364, %r934;
	ld.global.u32 	%r935, [%rd10+288];
	xor.b32  	%r1363, %r1363, %r935;
	ld.global.u32 	%r936, [%rd10+292];
	xor.b32  	%r1362, %r1362, %r936;
	ld.global.u32 	%r937, [%rd10+296];
	xor.b32  	%r1361, %r1361, %r937;
$L__BB1_73:
	and.b32  	%r939, %r831, 32768;
	setp.eq.s32 	%p70, %r939, 0;
	@%p70 bra 	$L__BB1_75;
	ld.global.u32 	%r940, [%rd10+300];
	xor.b32  	%r1365, %r1365, %r940;
	ld.global.u32 	%r941, [%rd10+304];
	xor.b32  	%r1364, %r1364, %r941;
	ld.global.u32 	%r942, [%rd10+308];
	xor.b32  	%r1363, %r1363, %r942;
	ld.global.u32 	%r943, [%rd10+312];
	xor.b32  	%r1362, %r1362, %r943;
	ld.global.u32 	%r944, [%rd10+316];
	xor.b32  	%r1361, %r1361, %r944;
$L__BB1_75:
	add.s32 	%r1452, %r1452, 16;
	setp.ne.s32 	%p71, %r1452, 32;
	@%p71 bra 	$L__BB1_43;
	mad.lo.s32 	%r945, %r1446, -31, %r197;
	add.s32 	%r1446, %r945, 1;
	setp.ne.s32 	%p72, %r1446, 5;
	@%p72 bra 	$L__BB1_42;
	st.local.u32 	[%rd3+4], %r1365;
	st.local.v2.u32 	[%rd3+8], {%r1364, %r1363};
	st.local.v2.u32 	[%rd3+16], {%r1362, %r1361};
	setp.ne.s64 	%p73, %rd7, 3;
	@%p73 bra 	$L__BB1_115;
	mov.b32 	%r1361, 0;
	mov.u32 	%r1362, %r1361;
	mov.u32 	%r1363, %r1361;
	mov.u32 	%r1364, %r1361;
	mov.u32 	%r1365, %r1361;
	mov.u32 	%r1538, %r1361;
$L__BB1_79:
	mul.wide.u32 	%rd53, %r1538, 4;
	add.s64 	%rd54, %rd3, %rd53;
	ld.local.u32 	%r372, [%rd54+4];
	shl.b32 	%r373, %r1538, 5;
	mov.b32 	%r1544, 0;
$L__BB1_80:
	.pragma "nounroll";
	shr.u32 	%r948, %r372, %r1544;
	and.b32  	%r949, %r948, 1;
	setp.eq.b32 	%p74, %r949, 1;
	not.pred 	%p75, %p74;
	add.s32 	%r950, %r373, %r1544;
	mul.lo.s32 	%r951, %r950, 5;
	mul.wide.u32 	%rd55, %r951, 4;
	add.s64 	%rd11, %rd8, %rd55;
	@%p75 bra 	$L__BB1_82;
	ld.global.u32 	%r952, [%rd11];
	xor.b32  	%r1365, %r1365, %r952;
	ld.global.u32 	%r953, [%rd11+4];
	xor.b32  	%r1364, %r1364, %r953;
	ld.global.u32 	%r954, [%rd11+8];
	xor.b32  	%r1363, %r1363, %r954;
	ld.global.u32 	%r955, [%rd11+12];
	xor.b32  	%r1362, %r1362, %r955;
	ld.global.u32 	%r956, [%rd11+16];
	xor.b32  	%r1361, %r1361, %r956;
$L__BB1_82:
	and.b32  	%r958, %r948, 2;
	setp.eq.s32 	%p76, %r958, 0;
	@%p76 bra 	$L__BB1_84;
	ld.global.u32 	%r959, [%rd11+20];
	xor.b32  	%r1365, %r1365, %r959;
	ld.global.u32 	%r960, [%rd11+24];
	xor.b32  	%r1364, %r1364, %r960;
	ld.global.u32 	%r961, [%rd11+28];
	xor.b32  	%r1363, %r1363, %r961;
	ld.global.u32 	%r962, [%rd11+32];
	xor.b32  	%r1362, %r1362, %r962;
	ld.global.u32 	%r963, [%rd11+36];
	xor.b32  	%r1361, %r1361, %r963;
$L__BB1_84:
	and.b32  	%r965, %r948, 4;
	setp.eq.s32 	%p77, %r965, 0;
	@%p77 bra 	$L__BB1_86;
	ld.global.u32 	%r966, [%rd11+40];
	xor.b32  	%r1365, %r1365, %r966;
	ld.global.u32 	%r967, [%rd11+44];
	xor.b32  	%r1364, %r1364, %r967;
	ld.global.u32 	%r968, [%rd11+48];
	xor.b32  	%r1363, %r1363, %r968;
	ld.global.u32 	%r969, [%rd11+52];
	xor.b32  	%r1362, %r1362, %r969;
	ld.global.u32 	%r970, [%rd11+56];
	xor.b32  	%r1361, %r1361, %r970;
$L__BB1_86:
	and.b32  	%r972, %r948, 8;
	setp.eq.s32 	%p78, %r972, 0;
	@%p78 bra 	$L__BB1_88;
	ld.global.u32 	%r973, [%rd11+60];
	xor.b32  	%r1365, %r1365, %r973;
	ld.global.u32 	%r974, [%rd11+64];
	xor.b32  	%r1364, %r1364, %r974;
	ld.global.u32 	%r975, [%rd11+68];
	xor.b32  	%r1363, %r1363, %r975;
	ld.global.u32 	%r976, [%rd11+72];
	xor.b32  	%r1362, %r1362, %r976;
	ld.global.u32 	%r977, [%rd11+76];
	xor.b32  	%r1361, %r1361, %r977;
$L__BB1_88:
	and.b32  	%r979, %r948, 16;
	setp.eq.s32 	%p79, %r979, 0;
	@%p79 bra 	$L__BB1_90;
	ld.global.u32 	%r980, [%rd11+80];
	xor.b32  	%r1365, %r1365, %r980;
	ld.global.u32 	%r981, [%rd11+84];
	xor.b32  	%r1364, %r1364, %r981;
	ld.global.u32 	%r982, [%rd11+88];
	xor.b32  	%r1363, %r1363, %r982;
	ld.global.u32 	%r983, [%rd11+92];
	xor.b32  	%r1362, %r1362, %r983;
	ld.global.u32 	%r984, [%rd11+96];
	xor.b32  	%r1361, %r1361, %r984;
$L__BB1_90:
	and.b32  	%r986, %r948, 32;
	setp.eq.s32 	%p80, %r986, 0;
	@%p80 bra 	$L__BB1_92;
	ld.global.u32 	%r987, [%rd11+100];
	xor.b32  	%r1365, %r1365, %r987;
	ld.global.u32 	%r988, [%rd11+104];
	xor.b32  	%r1364, %r1364, %r988;
	ld.global.u32 	%r989, [%rd11+108];
	xor.b32  	%r1363, %r1363, %r989;
	ld.global.u32 	%r990, [%rd11+112];
	xor.b32  	%r1362, %r1362, %r990;
	ld.global.u32 	%r991, [%rd11+116];
	xor.b32  	%r1361, %r1361, %r991;
$L__BB1_92:
	and.b32  	%r993, %r948, 64;
	setp.eq.s32 	%p81, %r993, 0;
	@%p81 bra 	$L__BB1_94;
	ld.global.u32 	%r994, [%rd11+120];
	xor.b32  	%r1365, %r1365, %r994;
	ld.global.u32 	%r995, [%rd11+124];
	xor.b32  	%r1364, %r1364, %r995;
	ld.global.u32 	%r996, [%rd11+128];
	xor.b32  	%r1363, %r1363, %r996;
	ld.global.u32 	%r997, [%rd11+132];
	xor.b32  	%r1362, %r1362, %r997;
	ld.global.u32 	%r998, [%rd11+136];
	xor.b32  	%r1361, %r1361, %r998;
$L__BB1_94:
	and.b32  	%r1000, %r948, 128;
	setp.eq.s32 	%p82, %r1000, 0;
	@%p82 bra 	$L__BB1_96;
	ld.global.u32 	%r1001, [%rd11+140];
	xor.b32  	%r1365, %r1365, %r1001;
	ld.global.u32 	%r1002, [%rd11+144];
	xor.b32  	%r1364, %r1364, %r1002;
	ld.global.u32 	%r1003, [%rd11+148];
	xor.b32  	%r1363, %r1363, %r1003;
	ld.global.u32 	%r1004, [%rd11+152];
	xor.b32  	%r1362, %r1362, %r1004;
	ld.global.u32 	%r1005, [%rd11+156];
	xor.b32  	%r1361, %r1361, %r1005;
$L__BB1_96:
	and.b32  	%r1007, %r948, 256;
	setp.eq.s32 	%p83, %r1007, 0;
	@%p83 bra 	$L__BB1_98;
	ld.global.u32 	%r1008, [%rd11+160];
	xor.b32  	%r1365, %r1365, %r1008;
	ld.global.u32 	%r1009, [%rd11+164];
	xor.b32  	%r1364, %r1364, %r1009;
	ld.global.u32 	%r1010, [%rd11+168];
	xor.b32  	%r1363, %r1363, %r1010;
	ld.global.u32 	%r1011, [%rd11+172];
	xor.b32  	%r1362, %r1362, %r1011;
	ld.global.u32 	%r1012, [%rd11+176];
	xor.b32  	%r1361, %r1361, %r1012;
$L__BB1_98:
	and.b32  	%r1014, %r948, 512;
	setp.eq.s32 	%p84, %r1014, 0;
	@%p84 bra 	$L__BB1_100;
	ld.global.u32 	%r1015, [%rd11+180];
	xor.b32  	%r1365, %r1365, %r1015;
	ld.global.u32 	%r1016, [%rd11+184];
	xor.b32  	%r1364, %r1364, %r1016;
	ld.global.u32 	%r1017, [%rd11+188];
	xor.b32  	%r1363, %r1363, %r1017;
	ld.global.u32 	%r1018, [%rd11+192];
	xor.b32  	%r1362, %r1362, %r1018;
	ld.global.u32 	%r1019, [%rd11+196];
	xor.b32  	%r1361, %r1361, %r1019;
$L__BB1_100:
	and.b32  	%r1021, %r948, 1024;
	setp.eq.s32 	%p85, %r1021, 0;
	@%p85 bra 	$L__BB1_102;
	ld.global.u32 	%r1022, [%rd11+200];
	xor.b32  	%r1365, %r1365, %r1022;
	ld.global.u32 	%r1023, [%rd11+204];
	xor.b32  	%r1364, %r1364, %r1023;
	ld.global.u32 	%r1024, [%rd11+208];
	xor.b32  	%r1363, %r1363, %r1024;
	ld.global.u32 	%r1025, [%rd11+212];
	xor.b32  	%r1362, %r1362, %r1025;
	ld.global.u32 	%r1026, [%rd11+216];
	xor.b32  	%r1361, %r1361, %r1026;
$L__BB1_102:
	and.b32  	%r1028, %r948, 2048;
	setp.eq.s32 	%p86, %r1028, 0;
	@%p86 bra 	$L__BB1_104;
	ld.global.u32 	%r1029, [%rd11+220];
	xor.b32  	%r1365, %r1365, %r1029;
	ld.global.u32 	%r1030, [%rd11+224];
	xor.b32  	%r1364, %r1364, %r1030;
	ld.global.u32 	%r1031, [%rd11+228];
	xor.b32  	%r1363, %r1363, %r1031;
	ld.global.u32 	%r1032, [%rd11+232];
	xor.b32  	%r1362, %r1362, %r1032;
	ld.global.u32 	%r1033, [%rd11+236];
	xor.b32  	%r1361, %r1361, %r1033;
$L__BB1_104:
	and.b32  	%r1035, %r948, 4096;
	setp.eq.s32 	%p87, %r1035, 0;
	@%p87 bra 	$L__BB1_106;
	ld.global.u32 	%r1036, [%rd11+240];
	xor.b32  	%r1365, %r1365, %r1036;
	ld.global.u32 	%r1037, [%rd11+244];
	xor.b32  	%r1364, %r1364, %r1037;
	ld.global.u32 	%r1038, [%rd11+248];
	xor.b32  	%r1363, %r1363, %r1038;
	ld.global.u32 	%r1039, [%rd11+252];
	xor.b32  	%r1362, %r1362, %r1039;
	ld.global.u32 	%r1040, [%rd11+256];
	xor.b32  	%r1361, %r1361, %r1040;
$L__BB1_106:
	and.b32  	%r1042, %r948, 8192;
	setp.eq.s32 	%p88, %r1042, 0;
	@%p88 bra 	$L__BB1_108;
	ld.global.u32 	%r1043, [%rd11+260];
	xor.b32  	%r1365, %r1365, %r1043;
	ld.global.u32 	%r1044, [%rd11+264];
	xor.b32  	%r1364, %r1364, %r1044;
	ld.global.u32 	%r1045, [%rd11+268];
	xor.b32  	%r1363, %r1363, %r1045;
	ld.global.u32 	%r1046, [%rd11+272];
	xor.b32  	%r1362, %r1362, %r1046;
	ld.global.u32 	%r1047, [%rd11+276];
	xor.b32  	%r1361, %r1361, %r1047;
$L__BB1_108:
	and.b32  	%r1049, %r948, 16384;
	setp.eq.s32 	%p89, %r1049, 0;
	@%p89 bra 	$L__BB1_110;
	ld.global.u32 	%r1050, [%rd11+280];
	xor.b32  	%r1365, %r1365, %r1050;
	ld.global.u32 	%r1051, [%rd11+284];
	xor.b32  	%r1364, %r1364, %r1051;
	ld.global.u32 	%r1052, [%rd11+288];
	xor.b32  	%r1363, %r1363, %r1052;
	ld.global.u32 	%r1053, [%rd11+292];
	xor.b32  	%r1362, %r1362, %r1053;
	ld.global.u32 	%r1054, [%rd11+296];
	xor.b32  	%r1361, %r1361, %r1054;
$L__BB1_110:
	and.b32  	%r1056, %r948, 32768;
	setp.eq.s32 	%p90, %r1056, 0;
	@%p90 bra 	$L__BB1_112;
	ld.global.u32 	%r1057, [%rd11+300];
	xor.b32  	%r1365, %r1365, %r1057;
	ld.global.u32 	%r1058, [%rd11+304];
	xor.b32  	%r1364, %r1364, %r1058;
	ld.global.u32 	%r1059, [%rd11+308];
	xor.b32  	%r1363, %r1363, %r1059;
	ld.global.u32 	%r1060, [%rd11+312];
	xor.b32  	%r1362, %r1362, %r1060;
	ld.global.u32 	%r1061, [%rd11+316];
	xor.b32  	%r1361, %r1361, %r1061;
$L__BB1_112:
	add.s32 	%r1544, %r1544, 16;
	setp.ne.s32 	%p91, %r1544, 32;
	@%p91 bra 	$L__BB1_80;
	mad.lo.s32 	%r1062, %r1538, -31, %r373;
	add.s32 	%r1538, %r1062, 1;
	setp.ne.s32 	%p92, %r1538, 5;
	@%p92 bra 	$L__BB1_79;
	st.local.u32 	[%rd3+4], %r1365;
	st.local.v2.u32 	[%rd3+8], {%r1364, %r1363};
	st.local.v2.u32 	[%rd3+16], {%r1362, %r1361};
$L__BB1_115:
	shr.u64 	%rd122, %rd6, 2;
	add.s32 	%r1348, %r1348, 1;
	setp.gt.u64 	%p93, %rd6, 3;
	@%p93 bra 	$L__BB1_3;
$L__BB1_116:
	mov.b32 	%r1063, 0;
	st.local.v2.u32 	[%rd3+24], {%r1063, %r1063};
	st.local.u32 	[%rd3+32], %r1063;
	mov.b64 	%rd56, 0;
	st.local.u64 	[%rd3+40], %rd56;
	mul.lo.s32 	%r553, %r697, %r1;
	mul.wide.s32 	%rd57, %r553, 4;
	add.s64 	%rd13, %rd2, %rd57;
	cvta.to.global.u64 	%rd58, %rd39;
	shl.b64 	%rd59, %rd5, 2;
	add.s64 	%rd14, %rd58, %rd59;
	ld.global.u32 	%r1695, [%rd14];
	setp.lt.s32 	%p94, %r697, 1;
	@%p94 bra 	$L__BB1_129;
	and.b32  	%r555, %r697, 15;
	setp.lt.u32 	%p95, %r697, 16;
	mov.b32 	%r1635, 0;
	@%p95 bra 	$L__BB1_120;
	and.b32  	%r1635, %r697, 2147483632;
	mov.b32 	%r1640, 0;
$L__BB1_119:
	.pragma "nounroll";
	mul.wide.u32 	%rd60, %r1640, 4;
	add.s64 	%rd61, %rd13, %rd60;
	ld.global.u32 	%r1066, [%rd61];
	add.s64 	%rd62, %rd4, %rd60;
	ld.global.u32 	%r1067, [%rd61+4];
	ld.global.u32 	%r1068, [%rd61+8];
	ld.global.u32 	%r1069, [%rd61+12];
	st.local.v4.u32 	[%rd62], {%r1066, %r1067, %r1068, %r1069};
	ld.global.u32 	%r1070, [%rd61+16];
	ld.global.u32 	%r1071, [%rd61+20];
	ld.global.u32 	%r1072, [%rd61+24];
	ld.global.u32 	%r1073, [%rd61+28];
	st.local.v4.u32 	[%rd62+16], {%r1070, %r1071, %r1072, %r1073};
	ld.global.u32 	%r1074, [%rd61+32];
	ld.global.u32 	%r1075, [%rd61+36];
	ld.global.u32 	%r1076, [%rd61+40];
	ld.global.u32 	%r1077, [%rd61+44];
	st.local.v4.u32 	[%rd62+32], {%r1074, %r1075, %r1076, %r1077};
	ld.global.u32 	%r1078, [%rd61+48];
	ld.global.u32 	%r1079, [%rd61+52];
	ld.global.u32 	%r1080, [%rd61+56];
	ld.global.u32 	%r1081, [%rd61+60];
	st.local.v4.u32 	[%rd62+48], {%r1078, %r1079, %r1080, %r1081};
	add.s32 	%r1640, %r1640, 16;
	setp.eq.s32 	%p96, %r1640, %r1635;
	@%p96 bra 	$L__BB1_120;
	bra.uni 	$L__BB1_119;
$L__BB1_120:
	setp.eq.s32 	%p97, %r555, 0;
	@%p97 bra 	$L__BB1_129;
	and.b32  	%r558, %r697, 7;
	setp.lt.u32 	%p98, %r555, 8;
	@%p98 bra 	$L__BB1_123;
	mul.wide.u32 	%rd63, %r1635, 4;
	add.s64 	%rd64, %rd13, %rd63;
	ld.global.u32 	%r1082, [%rd64];
	add.s64 	%rd65, %rd4, %rd63;
	st.local.u32 	[%rd65], %r1082;
	ld.global.u32 	%r1083, [%rd64+4];
	st.local.u32 	[%rd65+4], %r1083;
	ld.global.u32 	%r1084, [%rd64+8];
	st.local.u32 	[%rd65+8], %r1084;
	ld.global.u32 	%r1085, [%rd64+12];
	st.local.u32 	[%rd65+12], %r1085;
	ld.global.u32 	%r1086, [%rd64+16];
	st.local.u32 	[%rd65+16], %r1086;
	ld.global.u32 	%r1087, [%rd64+20];
	st.local.u32 	[%rd65+20], %r1087;
	ld.global.u32 	%r1088, [%rd64+24];
	st.local.u32 	[%rd65+24], %r1088;
	ld.global.u32 	%r1089, [%rd64+28];
	st.local.u32 	[%rd65+28], %r1089;
	add.s32 	%r1635, %r1635, 8;
$L__BB1_123:
	setp.eq.s32 	%p99, %r558, 0;
	@%p99 bra 	$L__BB1_129;
	and.b32  	%r561, %r697, 3;
	setp.lt.u32 	%p100, %r558, 4;
	@%p100 bra 	$L__BB1_126;
	mul.wide.u32 	%rd66, %r1635, 4;
	add.s64 	%rd67, %rd13, %rd66;
	ld.global.u32 	%r1090, [%rd67];
	add.s64 	%rd68, %rd4, %rd66;
	st.local.u32 	[%rd68], %r1090;
	ld.global.u32 	%r1091, [%rd67+4];
	st.local.u32 	[%rd68+4], %r1091;
	ld.global.u32 	%r1092, [%rd67+8];
	st.local.u32 	[%rd68+8], %r1092;
	ld.global.u32 	%r1093, [%rd67+12];
	st.local.u32 	[%rd68+12], %r1093;
	add.s32 	%r1635, %r1635, 4;
$L__BB1_126:
	setp.eq.s32 	%p101, %r561, 0;
	@%p101 bra 	$L__BB1_129;
	mov.b32 	%r1639, 0;
$L__BB1_128:
	.pragma "nounroll";
	mul.wide.u32 	%rd69, %r1635, 4;
	add.s64 	%rd70, %rd13, %rd69;
	ld.global.u32 	%r1095, [%rd70];
	add.s64 	%rd71, %rd4, %rd69;
	st.local.u32 	[%rd71], %r1095;
	add.s32 	%r1635, %r1635, 1;
	add.s32 	%r1639, %r1639, 1;
	setp.ne.s32 	%p102, %r1639, %r561;
	@%p102 bra 	$L__BB1_128;
$L__BB1_129:
	setp.lt.s32 	%p103, %r699, 1;
	@%p103 bra 	$L__BB1_197;
	add.s32 	%r568, %r697, -1;
	and.b32  	%r569, %r697, 7;
	and.b32  	%r570, %r697, 3;
	and.b32  	%r571, %r697, 15;
	and.b32  	%r572, %r697, 2147483632;
	mov.b32 	%r1648, 0;
	cvt.rn.f64.s32 	%fd12, %r697;
	add.s64 	%rd80, %rd57, %rd2;
	add.s64 	%rd18, %rd80, 16;
	mov.u32 	%r1694, %r1695;
$L__BB1_131:
	ld.param.u32 	%r1342, [parallel_sa_kernel_param_5];
	setp.lt.s32 	%p104, %r697, 1;
	shr.u32 	%r1098, %r1365, 2;
	xor.b32  	%r1099, %r1098, %r1365;
	shl.b32 	%r1100, %r1361, 4;
	shl.b32 	%r1101, %r1099, 1;
	xor.b32  	%r1102, %r1101, %r1100;
	xor.b32  	%r1103, %r1102, %r1099;
	xor.b32  	%r1682, %r1103, %r1361;
	add.s32 	%r1104, %r1688, %r1682;
	add.s32 	%r1105, %r1104, 362437;
	shr.u32 	%r1106, %r1364, 2;
	xor.b32  	%r1107, %r1106, %r1364;
	shl.b32 	%r1108, %r1682, 4;
	shl.b32 	%r1109, %r1107, 1;
	xor.b32  	%r1110, %r1109, %r1108;
	xor.b32  	%r1111, %r1110, %r1107;
	xor.b32  	%r1365, %r1111, %r1682;
	add.s32 	%r1112, %r1688, %r1365;
	add.s32 	%r1113, %r1112, 724874;
	cvt.u64.u32 	%rd72, %r1105;
	mul.wide.u32 	%rd73, %r1113, 2097152;
	xor.b64  	%rd74, %rd73, %rd72;
	cvt.rn.f64.u64 	%fd10, %rd74;
	fma.rn.f64 	%fd11, %fd10, 0d3CA0000000000000, 0d3C90000000000000;
	mul.f64 	%fd13, %fd11, %fd12;
	cvt.rzi.s32.f64 	%r590, %fd13;
	mul.wide.s32 	%rd75, %r590, 4;
	add.s64 	%rd17, %rd13, %rd75;
	ld.global.u32 	%r591, [%rd17];
	shr.u32 	%r1114, %r1363, 2;
	xor.b32  	%r1115, %r1114, %r1363;
	shl.b32 	%r1116, %r1365, 4;
	shl.b32 	%r1117, %r1115, 1;
	xor.b32  	%r1118, %r1117, %r1116;
	xor.b32  	%r1119, %r1118, %r1115;
	xor.b32  	%r1364, %r1119, %r1365;
	add.s32 	%r1120, %r1688, %r1364;
	add.s32 	%r1121, %r1120, 1087311;
	shr.u32 	%r1122, %r1362, 2;
	xor.b32  	%r1123, %r1122, %r1362;
	shl.b32 	%r1124, %r1364, 4;
	shl.b32 	%r1125, %r1123, 1;
	xor.b32  	%r1126, %r1125, %r1124;
	xor.b32  	%r1127, %r1126, %r1123;
	xor.b32  	%r593, %r1127, %r1364;
	add.s32 	%r1678, %r1688, 1449748;
	add.s32 	%r1128, %r593, %r1678;
	cvt.u64.u32 	%rd76, %r1121;
	mul.wide.u32 	%rd77, %r1128, 2097152;
	xor.b64  	%rd78, %rd77, %rd76;
	cvt.rn.f64.u64 	%fd14, %rd78;
	fma.rn.f64 	%fd15, %fd14, 0d3CA0000000000000, 0d3C90000000000000;
	add.s32 	%r1129, %r1342, 1;
	cvt.rn.f64.s32 	%fd16, %r1129;
	mul.f64 	%fd17, %fd15, %fd16;
	cvt.rzi.s32.f64 	%r595, %fd17;
	st.global.u32 	[%rd17], %r595;
	mov.b32 	%r1660, 0;
	@%p104 bra 	$L__BB1_173;
	setp.lt.u32 	%p105, %r568, 7;
	mul.lo.s32 	%r596, %r590, %r697;
	mov.b32 	%r1655, 0;
	mov.u32 	%r1660, %r1655;
	@%p105 bra 	$L__BB1_151;
	neg.s32 	%r1661, %r590;
	mov.b32 	%r1663, 0;
	mov.u64 	%rd123, %rd18;
	mov.u32 	%r1662, %r596;
	mov.u32 	%r1660, %r1663;
$L__BB1_134:
	.pragma "nounroll";
	cvt.s64.s32 	%rd81, %r1662;
	add.s64 	%rd82, %rd1, %rd81;
	add.s64 	%rd24, %rd82, 3;
	ld.global.u8 	%rs1, [%rd82];
	setp.eq.s16 	%p107, %rs1, 0;
	mov.pred 	%p218, 0;
	@%p107 bra 	$L__BB1_136;
	ld.global.u32 	%r1133, [%rd123+-16];
	setp.eq.s32 	%p218, %r1133, %r595;
$L__BB1_136:
	setp.ne.s32 	%p109, %r1661, 0;
	and.pred  	%p110, %p109, %p218;
	selp.u32 	%r1134, 1, 0, %p110;
	add.s32 	%r621, %r1660, %r1134;
	ld.global.u8 	%rs2, [%rd24+-2];
	setp.eq.s16 	%p111, %rs2, 0;
	mov.pred 	%p219, 0;
	@%p111 bra 	$L__BB1_138;
	ld.global.u32 	%r1135, [%rd123+-12];
	setp.eq.s32 	%p219, %r1135, %r595;
$L__BB1_138:
	add.s32 	%r1136, %r1663, 1;
	setp.ne.s32 	%p113, %r1136, %r590;
	and.pred  	%p114, %p113, %p219;
	selp.u32 	%r1137, 1, 0, %p114;
	add.s32 	%r622, %r621, %r1137;
	ld.global.u8 	%rs3, [%rd24+-1];
	setp.eq.s16 	%p115, %rs3, 0;
	mov.pred 	%p220, 0;
	@%p115 bra 	$L__BB1_140;
	ld.global.u32 	%r1138, [%rd123+-8];
	setp.eq.s32 	%p220, %r1138, %r595;
$L__BB1_140:
	add.s32 	%r1139, %r1663, 2;
	setp.ne.s32 	%p117, %r1139, %r590;
	and.pred  	%p118, %p117, %p220;
	selp.u32 	%r1140, 1, 0, %p118;
	add.s32 	%r623, %r622, %r1140;
	ld.global.u8 	%rs4, [%rd24];
	setp.eq.s16 	%p119, %rs4, 0;
	mov.pred 	%p221, 0;
	@%p119 bra 	$L__BB1_142;
	ld.global.u32 	%r1141, [%rd123+-4];
	setp.eq.s32 	%p221, %r1141, %r595;
$L__BB1_142:
	add.s32 	%r1142, %r1663, 3;
	setp.ne.s32 	%p121, %r1142, %r590;
	and.pred  	%p122, %p121, %p221;
	selp.u32 	%r1143, 1, 0, %p122;
	add.s32 	%r624, %r623, %r1143;
	ld.global.u8 	%rs5, [%rd24+1];
	setp.eq.s16 	%p123, %rs5, 0;
	mov.pred 	%p222, 0;
	@%p123 bra 	$L__BB1_144;
	ld.global.u32 	%r1144, [%rd123];
	setp.eq.s32 	%p222, %r1144, %r595;
$L__BB1_144:
	add.s32 	%r1145, %r1663, 4;
	setp.ne.s32 	%p125, %r1145, %r590;
	and.pred  	%p126, %p125, %p222;
	selp.u32 	%r1146, 1, 0, %p126;
	add.s32 	%r625, %r624, %r1146;
	ld.global.u8 	%rs6, [%rd24+2];
	setp.eq.s16 	%p127, %rs6, 0;
	mov.pred 	%p223, 0;
	@%p127 bra 	$L__BB1_146;
	ld.global.u32 	%r1147, [%rd123+4];
	setp.eq.s32 	%p223, %r1147, %r595;
$L__BB1_146:
	add.s32 	%r1148, %r1663, 5;
	setp.ne.s32 	%p129, %r1148, %r590;
	and.pred  	%p130, %p129, %p223;
	selp.u32 	%r1149, 1, 0, %p130;
	add.s32 	%r626, %r625, %r1149;
	ld.global.u8 	%rs7, [%rd24+3];
	setp.eq.s16 	%p131, %rs7, 0;
	mov.pred 	%p224, 0;
	@%p131 bra 	$L__BB1_148;
	ld.global.u32 	%r1150, [%rd123+8];
	setp.eq.s32 	%p224, %r1150, %r595;
$L__BB1_148:
	add.s32 	%r1151, %r1663, 6;
	setp.ne.s32 	%p133, %r1151, %r590;
	and.pred  	%p134, %p133, %p224;
	selp.u32 	%r1152, 1, 0, %p134;
	add.s32 	%r627, %r626, %r1152;
	ld.global.u8 	%rs8, [%rd24+4];
	setp.eq.s16 	%p135, %rs8, 0;
	mov.pred 	%p225, 0;
	@%p135 bra 	$L__BB1_150;
	ld.global.u32 	%r1153, [%rd123+12];
	setp.eq.s32 	%p225, %r1153, %r595;
$L__BB1_150:
	add.s32 	%r1154, %r1663, 7;
	setp.ne.s32 	%p136, %r1154, %r590;
	and.pred  	%p137, %p136, %p225;
	selp.u32 	%r1155, 1, 0, %p137;
	add.s32 	%r1660, %r627, %r1155;
	add.s32 	%r1663, %r1663, 8;
	add.s32 	%r1662, %r1662, 8;
	add.s32 	%r1661, %r1661, 8;
	add.s64 	%rd123, %rd123, 32;
	and.b32  	%r1655, %r697, 2147483640;
	setp.eq.s32 	%p138, %r1663, %r1655;
	@%p138 bra 	$L__BB1_151;
	bra.uni 	$L__BB1_134;
$L__BB1_151:
	setp.eq.s32 	%p139, %r569, 0;
	@%p139 bra 	$L__BB1_173;
	add.s32 	%r1157, %r569, -1;
	setp.lt.u32 	%p140, %r1157, 3;
	@%p140 bra 	$L__BB1_162;
	add.s32 	%r1158, %r1655, %r596;
	cvt.s64.s32 	%rd83, %r1158;
	add.s64 	%rd19, %rd1, %rd83;
	ld.global.u8 	%rs9, [%rd19];
	setp.eq.s16 	%p142, %rs9, 0;
	mul.wide.u32 	%rd84, %r1655, 4;
	add.s64 	%rd20, %rd13, %rd84;
	mov.pred 	%p211, 0;
	@%p142 bra 	$L__BB1_155;
	ld.global.u32 	%r1159, [%rd20];
	setp.eq.s32 	%p211, %r1159, %r595;
$L__BB1_155:
	setp.ne.s32 	%p144, %r1655, %r590;
	and.pred  	%p145, %p144, %p211;
	selp.u32 	%r1160, 1, 0, %p145;
	add.s32 	%r601, %r1660, %r1160;
	ld.global.u8 	%rs10, [%rd19+1];
	setp.eq.s16 	%p146, %rs10, 0;
	mov.pred 	%p212, 0;
	@%p146 bra 	$L__BB1_157;
	ld.global.u32 	%r1161, [%rd20+4];
	setp.eq.s32 	%p212, %r1161, %r595;
$L__BB1_157:
	add.s32 	%r1162, %r1655, 1;
	setp.ne.s32 	%p148, %r1162, %r590;
	and.pred  	%p149, %p148, %p212;
	selp.u32 	%r1163, 1, 0, %p149;
	add.s32 	%r602, %r601, %r1163;
	ld.global.u8 	%rs11, [%rd19+2];
	setp.eq.s16 	%p150, %rs11, 0;
	mov.pred 	%p213, 0;
	@%p150 bra 	$L__BB1_159;
	ld.global.u32 	%r1164, [%rd20+8];
	setp.eq.s32 	%p213, %r1164, %r595;
$L__BB1_159:
	add.s32 	%r1165, %r1655, 2;
	setp.ne.s32 	%p152, %r1165, %r590;
	and.pred  	%p153, %p152, %p213;
	selp.u32 	%r1166, 1, 0, %p153;
	add.s32 	%r603, %r602, %r1166;
	ld.global.u8 	%rs12, [%rd19+3];
	setp.eq.s16 	%p154, %rs12, 0;
	mov.pred 	%p214, 0;
	@%p154 bra 	$L__BB1_161;
	ld.global.u32 	%r1167, [%rd20+12];
	setp.eq.s32 	%p214, %r1167, %r595;
$L__BB1_161:
	add.s32 	%r1168, %r1655, 3;
	setp.ne.s32 	%p155, %r1168, %r590;
	and.pred  	%p156, %p155, %p214;
	selp.u32 	%r1169, 1, 0, %p156;
	add.s32 	%r1660, %r603, %r1169;
	add.s32 	%r1655, %r1655, 4;
$L__BB1_162:
	setp.eq.s32 	%p157, %r570, 0;
	@%p157 bra 	$L__BB1_173;
	setp.eq.s32 	%p158, %r570, 1;
	@%p158 bra 	$L__BB1_169;
	add.s32 	%r1171, %r1655, %r596;
	cvt.s64.s32 	%rd85, %r1171;
	add.s64 	%rd21, %rd1, %rd85;
	ld.global.u8 	%rs13, [%rd21];
	setp.eq.s16 	%p160, %rs13, 0;
	mul.wide.u32 	%rd86, %r1655, 4;
	add.s64 	%rd22, %rd13, %rd86;
	mov.pred 	%p215, 0;
	@%p160 bra 	$L__BB1_166;
	ld.global.u32 	%r1172, [%rd22];
	setp.eq.s32 	%p215, %r1172, %r595;
$L__BB1_166:
	setp.ne.s32 	%p162, %r1655, %r590;
	and.pred  	%p163, %p162, %p215;
	selp.u32 	%r1173, 1, 0, %p163;
	add.s32 	%r609, %r1660, %r1173;
	ld.global.u8 	%rs14, [%rd21+1];
	setp.eq.s16 	%p164, %rs14, 0;
	mov.pred 	%p216, 0;
	@%p164 bra 	$L__BB1_168;
	ld.global.u32 	%r1174, [%rd22+4];
	setp.eq.s32 	%p216, %r1174, %r595;
$L__BB1_168:
	add.s32 	%r1175, %r1655, 1;
	setp.ne.s32 	%p165, %r1175, %r590;
	and.pred  	%p166, %p165, %p216;
	selp.u32 	%r1176, 1, 0, %p166;
	add.s32 	%r1660, %r609, %r1176;
	add.s32 	%r1655, %r1655, 2;
$L__BB1_169:
	and.b32  	%r1177, %r697, 1;
	setp.eq.b32 	%p167, %r1177, 1;
	not.pred 	%p168, %p167;
	@%p168 bra 	$L__BB1_173;
	add.s32 	%r1178, %r1655, %r596;
	cvt.s64.s32 	%rd87, %r1178;
	add.s64 	%rd88, %rd1, %rd87;
	ld.global.u8 	%rs15, [%rd88];
	setp.eq.s16 	%p170, %rs15, 0;
	mov.pred 	%p217, 0;
	@%p170 bra 	$L__BB1_172;
	mul.wide.u32 	%rd89, %r1655, 4;
	add.s64 	%rd90, %rd13, %rd89;
	ld.global.u32 	%r1179, [%rd90];
	setp.eq.s32 	%p217, %r1179, %r595;
$L__BB1_172:
	setp.ne.s32 	%p171, %r1655, %r590;
	and.pred  	%p172, %p171, %p217;
	selp.u32 	%r1180, 1, 0, %p172;
	add.s32 	%r1660, %r1660, %r1180;
$L__BB1_173:
	mov.b32 	%r1677, 0;
	@%p104 bra 	$L__BB1_188;
	setp.lt.u32 	%p174, %r568, 15;
	mov.b32 	%r1676, -1;
	mov.b32 	%r1671, 0;
	@%p174 bra 	$L__BB1_177;
	mov.b32 	%r1676, -1;
	mov.b32 	%r1665, 0;
$L__BB1_176:
	.pragma "nounroll";
	mul.wide.u32 	%rd91, %r1665, 4;
	add.s64 	%rd92, %rd13, %rd91;
	ld.global.u32 	%r1187, [%rd92];
	max.s32 	%r1188, %r1187, %r1676;
	ld.global.u32 	%r1189, [%rd92+4];
	max.s32 	%r1190, %r1189, %r1188;
	ld.global.u32 	%r1191, [%rd92+8];
	max.s32 	%r1192, %r1191, %r1190;
	ld.global.u32 	%r1193, [%rd92+12];
	max.s32 	%r1194, %r1193, %r1192;
	ld.global.u32 	%r1195, [%rd92+16];
	max.s32 	%r1196, %r1195, %r1194;
	ld.global.u32 	%r1197, [%rd92+20];
	max.s32 	%r1198, %r1197, %r1196;
	ld.global.u32 	%r1199, [%rd92+24];
	max.s32 	%r1200, %r1199, %r1198;
	ld.global.u32 	%r1201, [%rd92+28];
	max.s32 	%r1202, %r1201, %r1200;
	ld.global.u32 	%r1203, [%rd92+32];
	max.s32 	%r1204, %r1203, %r1202;
	ld.global.u32 	%r1205, [%rd92+36];
	max.s32 	%r1206, %r1205, %r1204;
	ld.global.u32 	%r1207, [%rd92+40];
	max.s32 	%r1208, %r1207, %r1206;
	ld.global.u32 	%r1209, [%rd92+44];
	max.s32 	%r1210, %r1209, %r1208;
	ld.global.u32 	%r1211, [%rd92+48];
	max.s32 	%r1212, %r1211, %r1210;
	ld.global.u32 	%r1213, [%rd92+52];
	max.s32 	%r1214, %r1213, %r1212;
	ld.global.u32 	%r1215, [%rd92+56];
	max.s32 	%r1216, %r1215, %r1214;
	ld.global.u32 	%r1217, [%rd92+60];
	max.s32 	%r1676, %r1217, %r1216;
	add.s32 	%r1665, %r1665, 16;
	setp.ne.s32 	%p175, %r1665, %r572;
	mov.u32 	%r1671, %r572;
	@%p175 bra 	$L__BB1_176;
$L__BB1_177:
	setp.eq.s32 	%p176, %r571, 0;
	@%p176 bra 	$L__BB1_187;
	add.s32 	%r1219, %r571, -1;
	setp.lt.u32 	%p177, %r1219, 7;
	@%p177 bra 	$L__BB1_180;
	mul.wide.u32 	%rd93, %r1671, 4;
	add.s64 	%rd94, %rd13, %rd93;
	ld.global.u32 	%r1220, [%rd94];
	max.s32 	%r1221, %r1220, %r1676;
	ld.global.u32 	%r1222, [%rd94+4];
	max.s32 	%r1223, %r1222, %r1221;
	ld.global.u32 	%r1224, [%rd94+8];
	max.s32 	%r1225, %r1224, %r1223;
	ld.global.u32 	%r1226, [%rd94+12];
	max.s32 	%r1227, %r1226, %r1225;
	ld.global.u32 	%r1228, [%rd94+16];
	max.s32 	%r1229, %r1228, %r1227;
	ld.global.u32 	%r1230, [%rd94+20];
	max.s32 	%r1231, %r1230, %r1229;
	ld.global.u32 	%r1232, [%rd94+24];
	max.s32 	%r1233, %r1232, %r1231;
	ld.global.u32 	%r1234, [%rd94+28];
	max.s32 	%r1676, %r1234, %r1233;
	add.s32 	%r1671, %r1671, 8;
$L__BB1_180:
	setp.eq.s32 	%p178, %r569, 0;
	@%p178 bra 	$L__BB1_187;
	add.s32 	%r1236, %r569, -1;
	setp.lt.u32 	%p179, %r1236, 3;
	@%p179 bra 	$L__BB1_183;
	mul.wide.u32 	%rd95, %r1671, 4;
	add.s64 	%rd96, %rd13, %rd95;
	ld.global.u32 	%r1237, [%rd96];
	max.s32 	%r1238, %r1237, %r1676;
	ld.global.u32 	%r1239, [%rd96+4];
	max.s32 	%r1240, %r1239, %r1238;
	ld.global.u32 	%r1241, [%rd96+8];
	max.s32 	%r1242, %r1241, %r1240;
	ld.global.u32 	%r1243, [%rd96+12];
	max.s32 	%r1676, %r1243, %r1242;
	add.s32 	%r1671, %r1671, 4;
$L__BB1_183:
	setp.eq.s32 	%p180, %r570, 0;
	@%p180 bra 	$L__BB1_187;
	setp.eq.s32 	%p181, %r570, 1;
	mul.wide.u32 	%rd97, %r1671, 4;
	add.s64 	%rd26, %rd13, %rd97;
	ld.global.u32 	%r1244, [%rd26];
	max.s32 	%r1676, %r1244, %r1676;
	@%p181 bra 	$L__BB1_187;
	setp.eq.s32 	%p182, %r570, 2;
	ld.global.u32 	%r1245, [%rd26+4];
	max.s32 	%r1676, %r1245, %r1676;
	@%p182 bra 	$L__BB1_187;
	ld.global.u32 	%r1246, [%rd26+8];
	max.s32 	%r1676, %r1246, %r1676;
$L__BB1_187:
	add.s32 	%r1677, %r1676, 1;
$L__BB1_188:
	sub.s32 	%r1247, %r1677, %r1694;
	mul.lo.s32 	%r1248, %r1660, 10;
	mad.lo.s32 	%r656, %r1247, 100, %r1248;
	setp.lt.s32 	%p183, %r656, 0;
	mov.u32 	%r1679, %r593;
	mov.u32 	%r1362, %r1364;
	mov.u32 	%r1363, %r1365;
	@%p183 bra 	$L__BB1_193;
	shr.u32 	%r1249, %r1361, 2;
	xor.b32  	%r1250, %r1249, %r1361;
	shl.b32 	%r1251, %r593, 4;
	shl.b32 	%r1252, %r1250, 1;
	xor.b32  	%r1253, %r1252, %r1251;
	xor.b32  	%r1254, %r1253, %r1250;
	xor.b32  	%r1362, %r1254, %r593;
	add.s32 	%r1255, %r1688, %r1362;
	add.s32 	%r1256, %r1255, 1812185;
	shr.u32 	%r1257, %r1682, 2;
	xor.b32  	%r1258, %r1257, %r1682;
	shl.b32 	%r1259, %r1362, 4;
	shl.b32 	%r1260, %r1258, 1;
	xor.b32  	%r1261, %r1260, %r1259;
	xor.b32  	%r1262, %r1261, %r1258;
	xor.b32  	%r1679, %r1262, %r1362;
	add.s32 	%r1678, %r1688, 2174622;
	add.s32 	%r1263, %r1679, %r1678;
	cvt.u64.u32 	%rd98, %r1256;
	mul.wide.u32 	%rd99, %r1263, 2097152;
	xor.b64  	%rd100, %rd99, %rd98;
	cvt.rn.f64.u64 	%fd18, %rd100;
	fma.rn.f64 	%fd2, %fd18, 0d3CA0000000000000, 0d3C90000000000000;
	neg.s32 	%r1264, %r656;
	cvt.rn.f64.s32 	%fd19, %r1264;
	div.rn.f64 	%fd3, %fd19, %fd39;
	fma.rn.f64 	%fd20, %fd3, 0d3FF71547652B82FE, 0d4338000000000000;
	{
	.reg .b32 %temp; 
	mov.b64 	{%r660, %temp}, %fd20;
	}
	mov.f64 	%fd21, 0dC338000000000000;
	add.rn.f64 	%fd22, %fd20, %fd21;
	fma.rn.f64 	%fd23, %fd22, 0dBFE62E42FEFA39EF, %fd3;
	fma.rn.f64 	%fd24, %fd22, 0dBC7ABC9E3B39803F, %fd23;
	fma.rn.f64 	%fd25, %fd24, 0d3E5ADE1569CE2BDF, 0d3E928AF3FCA213EA;
	fma.rn.f64 	%fd26, %fd25, %fd24, 0d3EC71DEE62401315;
	fma.rn.f64 	%fd27, %fd26, %fd24, 0d3EFA01997C89EB71;
	fma.rn.f64 	%fd28, %fd27, %fd24, 0d3F2A01A014761F65;
	fma.rn.f64 	%fd29, %fd28, %fd24, 0d3F56C16C1852B7AF;
	fma.rn.f64 	%fd30, %fd29, %fd24, 0d3F81111111122322;
	fma.rn.f64 	%fd31, %fd30, %fd24, 0d3FA55555555502A1;
	fma.rn.f64 	%fd32, %fd31, %fd24, 0d3FC5555555555511;
	fma.rn.f64 	%fd33, %fd32, %fd24, 0d3FE000000000000B;
	fma.rn.f64 	%fd34, %fd33, %fd24, 0d3FF0000000000000;
	fma.rn.f64 	%fd35, %fd34, %fd24, 0d3FF0000000000000;
	{
	.reg .b32 %temp; 
	mov.b64 	{%r661, %temp}, %fd35;
	}
	{
	.reg .b32 %temp; 
	mov.b64 	{%temp, %r662}, %fd35;
	}
	shl.b32 	%r1265, %r660, 20;
	add.s32 	%r1266, %r1265, %r662;
	mov.b64 	%fd40, {%r661, %r1266};
	{
	.reg .b32 %temp; 
	mov.b64 	{%temp, %r1267}, %fd3;
	}
	mov.b32 	%f2, %r1267;
	abs.f32 	%f1, %f2;
	setp.lt.f32 	%p184, %f1, 0f4086232B;
	@%p184 bra 	$L__BB1_192;
	setp.lt.f64 	%p185, %fd3, 0d0000000000000000;
	add.f64 	%fd36, %fd3, 0d7FF0000000000000;
	selp.f64 	%fd40, 0d0000000000000000, %fd36, %p185;
	setp.geu.f32 	%p186, %f1, 0f40874800;
	@%p186 bra 	$L__BB1_192;
	shr.u32 	%r1268, %r660, 31;
	add.s32 	%r1269, %r660, %r1268;
	shr.s32 	%r1270, %r1269, 1;
	shl.b32 	%r1271, %r1270, 20;
	add.s32 	%r1272, %r662, %r1271;
	mov.b64 	%fd37, {%r661, %r1272};
	sub.s32 	%r1273, %r660, %r1270;
	shl.b32 	%r1274, %r1273, 20;
	add.s32 	%r1275, %r1274, 1072693248;
	mov.b32 	%r1276, 0;
	mov.b64 	%fd38, {%r1276, %r1275};
	mul.f64 	%fd40, %fd38, %fd37;
$L__BB1_192:
	setp.geu.f64 	%p187, %fd2, %fd40;
	mov.u32 	%r1363, %r593;
	mov.u32 	%r1682, %r1364;
	mov.u32 	%r1361, %r1365;
	@%p187 bra 	$L__BB1_224;
$L__BB1_193:
	mov.u32 	%r1365, %r1361;
	setp.ne.s32 	%p188, %r1660, 0;
	setp.ge.s32 	%p189, %r1677, %r1695;
	or.pred  	%p190, %p188, %p189;
	mov.u32 	%r1688, %r1678;
	mov.u32 	%r1361, %r1679;
	mov.u32 	%r1364, %r1682;
	mov.u32 	%r1694, %r1677;
	@%p190 bra 	$L__BB1_223;
	setp.lt.s32 	%p191, %r697, 1;
	mov.u32 	%r1688, %r1678;
	mov.u32 	%r1361, %r1679;
	mov.u32 	%r1364, %r1682;
	mov.u32 	%r1694, %r1677;
	mov.u32 	%r1695, %r1677;
	@%p191 bra 	$L__BB1_223;
	setp.lt.u32 	%p192, %r568, 15;
	mov.b32 	%r1686, 0;
	@%p192 bra 	$L__BB1_213;
	mov.b32 	%r1684, 0;
	bra.uni 	$L__BB1_212;
$L__BB1_197:
	setp.lt.s32 	%p202, %r697, 1;
	@%p202 bra 	$L__BB1_210;
	and.b32  	%r576, %r697, 15;
	setp.lt.u32 	%p203, %r697, 16;
	mov.b32 	%r1697, 0;
	@%p203 bra 	$L__BB1_201;
	and.b32  	%r1697, %r697, 2147483632;
	neg.s32 	%r1696, %r1697;
	add.s64 	%rd125, %rd4, 32;
	mul.wide.s32 	%rd111, %r553, 4;
	add.s64 	%rd112, %rd111, %rd2;
	add.s64 	%rd124, %rd112, 32;
$L__BB1_200:
	.pragma "nounroll";
	ld.local.v4.u32 	{%r1313, %r1314, %r1315, %r1316}, [%rd125+-32];
	st.global.u32 	[%rd124+-32], %r1313;
	st.global.u32 	[%rd124+-28], %r1314;
	st.global.u32 	[%rd124+-24], %r1315;
	st.global.u32 	[%rd124+-20], %r1316;
	ld.local.v4.u32 	{%r1317, %r1318, %r1319, %r1320}, [%rd125+-16];
	st.global.u32 	[%rd124+-16], %r1317;
	st.global.u32 	[%rd124+-12], %r1318;
	st.global.u32 	[%rd124+-8], %r1319;
	st.global.u32 	[%rd124+-4], %r1320;
	ld.local.v4.u32 	{%r1321, %r1322, %r1323, %r1324}, [%rd125];
	st.global.u32 	[%rd124], %r1321;
	st.global.u32 	[%rd124+4], %r1322;
	st.global.u32 	[%rd124+8], %r1323;
	st.global.u32 	[%rd124+12], %r1324;
	ld.local.v4.u32 	{%r1325, %r1326, %r1327, %r1328}, [%rd125+16];
	st.global.u32 	[%rd124+16], %r1325;
	st.global.u32 	[%rd124+20], %r1326;
	st.global.u32 	[%rd124+24], %r1327;
	st.global.u32 	[%rd124+28], %r1328;
	add.s32 	%r1696, %r1696, 16;
	add.s64 	%rd125, %rd125, 64;
	add.s64 	%rd124, %rd124, 64;
	setp.ne.s32 	%p204, %r1696, 0;
	@%p204 bra 	$L__BB1_200;
$L__BB1_201:
	setp.eq.s32 	%p205, %r576, 0;
	@%p205 bra 	$L__BB1_210;
	and.b32  	%r688, %r697, 7;
	setp.lt.u32 	%p206, %r576, 8;
	@%p206 bra 	$L__BB1_204;
	mul.wide.u32 	%rd113, %r1697, 4;
	add.s64 	%rd114, %rd4, %rd113;
	ld.local.u32 	%r1329, [%rd114];
	add.s64 	%rd115, %rd13, %rd113;
	st.global.u32 	[%rd115], %r1329;
	ld.local.u32 	%r1330, [%rd114+4];
	st.global.u32 	[%rd115+4], %r1330;
	ld.local.u32 	%r1331, [%rd114+8];
	st.global.u32 	[%rd115+8], %r1331;
	ld.local.u32 	%r1332, [%rd114+12];
	st.global.u32 	[%rd115+12], %r1332;
	ld.local.u32 	%r1333, [%rd114+16];
	st.global.u32 	[%rd115+16], %r1333;
	ld.local.u32 	%r1334, [%rd114+20];
	st.global.u32 	[%rd115+20], %r1334;
	ld.local.u32 	%r1335, [%rd114+24];
	st.global.u32 	[%rd115+24], %r1335;
	ld.local.u32 	%r1336, [%rd114+28];
	st.global.u32 	[%rd115+28], %r1336;
	add.s32 	%r1697, %r1697, 8;
$L__BB1_204:
	setp.eq.s32 	%p207, %r688, 0;
	@%p207 bra 	$L__BB1_210;
	and.b32  	%r691, %r697, 3;
	setp.lt.u32 	%p208, %r688, 4;
	@%p208 bra 	$L__BB1_207;
	mul.wide.u32 	%rd116, %r1697, 4;
	add.s64 	%rd117, %rd4, %rd116;
	ld.local.u32 	%r1337, [%rd117];
	add.s64 	%rd118, %rd13, %rd116;
	st.global.u32 	[%rd118], %r1337;
	ld.local.u32 	%r1338, [%rd117+4];
	st.global.u32 	[%rd118+4], %r1338;
	ld.local.u32 	%r1339, [%rd117+8];
	st.global.u32 	[%rd118+8], %r1339;
	ld.local.u32 	%r1340, [%rd117+12];
	st.global.u32 	[%rd118+12], %r1340;
	add.s32 	%r1697, %r1697, 4;
$L__BB1_207:
	setp.eq.s32 	%p209, %r691, 0;
	@%p209 bra 	$L__BB1_210;
	mul.wide.s32 	%rd119, %r553, 4;
	mul.wide.u32 	%rd120, %r1697, 4;
	add.s64 	%rd121, %rd119, %rd120;
	add.s64 	%rd127, %rd2, %rd121;
	add.s64 	%rd126, %rd4, %rd120;
	neg.s32 	%r1700, %r691;
$L__BB1_209:
	.pragma "nounroll";
	ld.local.u32 	%r1341, [%rd126];
	st.global.u32 	[%rd127], %r1341;
	add.s64 	%rd127, %rd127, 4;
	add.s64 	%rd126, %rd126, 4;
	add.s32 	%r1700, %r1700, 1;
	setp.ne.s32 	%p210, %r1700, 0;
	@%p210 bra 	$L__BB1_209;
$L__BB1_210:
	st.global.u32 	[%rd14], %r1695;
$L__BB1_211:
	ret;
$L__BB1_212:
	.pragma "nounroll";
	mul.wide.u32 	%rd101, %r1684, 4;
	add.s64 	%rd102, %rd13, %rd101;
	ld.global.u32 	%r1279, [%rd102];
	add.s64 	%rd103, %rd4, %rd101;
	ld.global.u32 	%r1280, [%rd102+4];
	ld.global.u32 	%r1281, [%rd102+8];
	ld.global.u32 	%r1282, [%rd102+12];
	st.local.v4.u32 	[%rd103], {%r1279, %r1280, %r1281, %r1282};
	ld.global.u32 	%r1283, [%rd102+16];
	ld.global.u32 	%r1284, [%rd102+20];
	ld.global.u32 	%r1285, [%rd102+24];
	ld.global.u32 	%r1286, [%rd102+28];
	st.local.v4.u32 	[%rd103+16], {%r1283, %r1284, %r1285, %r1286};
	ld.global.u32 	%r1287, [%rd102+32];
	ld.global.u32 	%r1288, [%rd102+36];
	ld.global.u32 	%r1289, [%rd102+40];
	ld.global.u32 	%r1290, [%rd102+44];
	st.local.v4.u32 	[%rd103+32], {%r1287, %r1288, %r1289, %r1290};
	ld.global.u32 	%r1291, [%rd102+48];
	ld.global.u32 	%r1292, [%rd102+52];
	ld.global.u32 	%r1293, [%rd102+56];
	ld.global.u32 	%r1294, [%rd102+60];
	st.local.v4.u32 	[%rd103+48], {%r1291, %r1292, %r1293, %r1294};
	add.s32 	%r1684, %r1684, 16;
	setp.eq.s32 	%p193, %r1684, %r572;
	mov.u32 	%r1686, %r572;
	@%p193 bra 	$L__BB1_213;
	bra.uni 	$L__BB1_212;
$L__BB1_213:
	setp.eq.s32 	%p194, %r571, 0;
	mov.u32 	%r1688, %r1678;
	mov.u32 	%r1361, %r1679;
	mov.u32 	%r1364, %r1682;
	mov.u32 	%r1694, %r1677;
	mov.u32 	%r1695, %r1677;
	@%p194 bra 	$L__BB1_223;
	add.s32 	%r1295, %r571, -1;
	setp.lt.u32 	%p195, %r1295, 7;
	@%p195 bra 	$L__BB1_216;
	mul.wide.u32 	%rd104, %r1686, 4;
	add.s64 	%rd105, %rd13, %rd104;
	ld.global.u32 	%r1296, [%rd105];
	add.s64 	%rd106, %rd4, %rd104;
	st.local.u32 	[%rd106], %r1296;
	ld.global.u32 	%r1297, [%rd105+4];
	st.local.u32 	[%rd106+4], %r1297;
	ld.global.u32 	%r1298, [%rd105+8];
	st.local.u32 	[%rd106+8], %r1298;
	ld.global.u32 	%r1299, [%rd105+12];
	st.local.u32 	[%rd106+12], %r1299;
	ld.global.u32 	%r1300, [%rd105+16];
	st.local.u32 	[%rd106+16], %r1300;
	ld.global.u32 	%r1301, [%rd105+20];
	st.local.u32 	[%rd106+20], %r1301;
	ld.global.u32 	%r1302, [%rd105+24];
	st.local.u32 	[%rd106+24], %r1302;
	ld.global.u32 	%r1303, [%rd105+28];
	st.local.u32 	[%rd106+28], %r1303;
	add.s32 	%r1686, %r1686, 8;
$L__BB1_216:
	setp.eq.s32 	%p196, %r569, 0;
	mov.u32 	%r1688, %r1678;
	mov.u32 	%r1361, %r1679;
	mov.u32 	%r1364, %r1682;
	mov.u32 	%r1694, %r1677;
	mov.u32 	%r1695, %r1677;
	@%p196 bra 	$L__BB1_223;
	add.s32 	%r1304, %r569, -1;
	setp.lt.u32 	%p197, %r1304, 3;
	@%p197 bra 	$L__BB1_219;
	mul.wide.u32 	%rd107, %r1686, 4;
	add.s64 	%rd108, %rd13, %rd107;
	ld.global.u32 	%r1305, [%rd108];
	add.s64 	%rd109, %rd4, %rd107;
	st.local.u32 	[%rd109], %r1305;
	ld.global.u32 	%r1306, [%rd108+4];
	st.local.u32 	[%rd109+4], %r1306;
	ld.global.u32 	%r1307, [%rd108+8];
	st.local.u32 	[%rd109+8], %r1307;
	ld.global.u32 	%r1308, [%rd108+12];
	st.local.u32 	[%rd109+12], %r1308;
	add.s32 	%r1686, %r1686, 4;
$L__BB1_219:
	setp.eq.s32 	%p198, %r570, 0;
	mov.u32 	%r1688, %r1678;
	mov.u32 	%r1361, %r1679;
	mov.u32 	%r1364, %r1682;
	mov.u32 	%r1694, %r1677;
	mov.u32 	%r1695, %r1677;
	@%p198 bra 	$L__BB1_223;
	setp.eq.s32 	%p199, %r570, 1;
	mul.wide.u32 	%rd110, %r1686, 4;
	add.s64 	%rd27, %rd13, %rd110;
	ld.global.u32 	%r1309, [%rd27];
	add.s64 	%rd28, %rd4, %rd110;
	st.local.u32 	[%rd28], %r1309;
	mov.u32 	%r1688, %r1678;
	mov.u32 	%r1361, %r1679;
	mov.u32 	%r1364, %r1682;
	mov.u32 	%r1694, %r1677;
	mov.u32 	%r1695, %r1677;
	@%p199 bra 	$L__BB1_223;
	setp.eq.s32 	%p200, %r570, 2;
	ld.global.u32 	%r1310, [%rd27+4];
	st.local.u32 	[%rd28+4], %r1310;
	mov.u32 	%r1688, %r1678;
	mov.u32 	%r1361, %r1679;
	mov.u32 	%r1364, %r1682;
	mov.u32 	%r1694, %r1677;
	mov.u32 	%r1695, %r1677;
	@%p200 bra 	$L__BB1_223;
	ld.global.u32 	%r1311, [%rd27+8];
	st.local.u32 	[%rd28+8], %r1311;
	mov.u32 	%r1688, %r1678;
	mov.u32 	%r1361, %r1679;
	mov.u32 	%r1364, %r1682;
	mov.u32 	%r1694, %r1677;
	mov.u32 	%r1695, %r1677;
$L__BB1_223:
	mul.f64 	%fd39, %fd39, 0d3FEFFBE76C8B4396;
	add.s32 	%r1648, %r1648, 1;
	setp.eq.s32 	%p201, %r1648, %r699;
	@%p201 bra 	$L__BB1_197;
	bra.uni 	$L__BB1_131;
$L__BB1_224:
	st.global.u32 	[%rd17], %r591;
	mov.u32 	%r1688, %r1678;
	mov.u32 	%r1361, %r1679;
	mov.u32 	%r1363, %r593;
	bra.uni 	$L__BB1_223;

}


// ===== COMPILED SASS (sm_100) =====

	.target	sm_100

	.elftype	@"ET_EXEC"


//--------------------- .note.nv.tkinfo           --------------------------
	.section	.note.nv.tkinfo,"",@"SHT_NOTE"
	.sectionflags	@"SHF_NOTE_NV_TKINFO"
	.tkinfo
        /*0018*/ 	.word	0x00000002
        /*0030*/ 	.string	""
        /*0030*/ 	.string	"ptxas"
        /*0030*/ 	.string	"Cuda compilation tools, release 13.0, V13.0.88"
        /*0030*/ 	.string	"Build cuda_13.0.r13.0/compiler.36424714_0"
        /*0030*/ 	.string	"-arch sm_100 -m 64 "



//--------------------- .note.nv.cuinfo           --------------------------
	.section	.note.nv.cuinfo,"",@"SHT_NOTE"
	.sectionflags	@"SHF_NOTE_NV_CUINFO"
        /*0018*/ 	.short	0x0002
        /*001a*/ 	.short	0x0064
        /*001c*/ 	.short	0x0082
	.zero		2


//--------------------- .nv.info                  --------------------------
	.section	.nv.info,"",@"SHT_CUDA_INFO"
	.align	4


	//----- nvinfo : EIATTR_REGCOUNT
	.align		4
        /*0000*/ 	.byte	0x04, 0x2f
        /*0002*/ 	.short	(.L_10 - .L_9)
	.align		4
.L_9:
        /*0004*/ 	.word	index@(parallel_greedy_coloring_kernel)
        /*0008*/ 	.word	0x00000020


	//----- nvinfo : EIATTR_FRAME_SIZE
	.align		4
.L_10:
        /*000c*/ 	.byte	0x04, 0x11
        /*000e*/ 	.short	(.L_12 - .L_11)
	.align		4
.L_11:
        /*0010*/ 	.word	index@($__internal_1_$__cuda_sm20_div_rn_f64_full)
        /*0014*/ 	.word	0x00000130


	//----- nvinfo : EIATTR_FRAME_SIZE
	.align		4
.L_12:
        /*0018*/ 	.byte	0x04, 0x11
        /*001a*/ 	.short	(.L_14 - .L_13)
	.align		4
.L_13:
        /*001c*/ 	.word	index@(parallel_greedy_coloring_kernel)
        /*0020*/ 	.word	0x00000130


	//----- nvinfo : EIATTR_REGCOUNT
	.align		4
.L_14:
        /*0024*/ 	.byte	0x04, 0x2f
        /*0026*/ 	.short	(.L_16 - .L_15)
	.align		4
.L_15:
        /*0028*/ 	.word	index@(parallel_sa_kernel)
        /*002c*/ 	.word	0x0000002f


	//----- nvinfo : EIATTR_FRAME_SIZE
	.align		4
.L_16:
        /*0030*/ 	.byte	0x04, 0x11
        /*0032*/ 	.short	(.L_18 - .L_17)
	.align		4
.L_17:
        /*0034*/ 	.word	index@($__internal_0_$__cuda_sm20_div_rn_f64_full)
        /*0038*/ 	.word	0x00004030


	//----- nvinfo : EIATTR_FRAME_SIZE
	.align		4
.L_18:
        /*003c*/ 	.byte	0x04, 0x11
        /*003e*/ 	.short	(.L_20 - .L_19)
	.align		4
.L_19:
        /*0040*/ 	.word	index@(parallel_sa_kernel)
        /*0044*/ 	.word	0x00004030


	//----- nvinfo : EIATTR_MIN_STACK_SIZE
	.align		4
.L_20:
        /*0048*/ 	.byte	0x04, 0x12
        /*004a*/ 	.short	(.L_22 - .L_21)
	.align		4
.L_21:
        /*004c*/ 	.word	index@(parallel_sa_kernel)
        /*0050*/ 	.word	0x00004030


	//----- nvinfo : EIATTR_MIN_STACK_SIZE
	.align		4
.L_22:
        /*0054*/ 	.byte	0x04, 0x12
        /*0056*/ 	.short	(.L_24 - .L_23)
	.align		4
.L_23:
        /*0058*/ 	.word	index@(parallel_greedy_coloring_kernel)
        /*005c*/ 	.word	0x00000130
.L_24:


//--------------------- .nv.compat                --------------------------
	.section	.nv.compat,"",@"SHT_CUDA_COMPAT_INFO"
	.align	4
        /*0000*/ 	.byte	0x02, 0x09, 0x00, 0x00, 0x02, 0x02, 0x01, 0x00, 0x02, 0x05, 0x05, 0x00, 0x03, 0x07, 0x01, 0x01
        /*0010*/ 	.byte	0x02, 0x03, 0x00, 0x00, 0x02, 0x06, 0x01, 0x00, 0x04, 0x0b, 0x08, 0x00, 0x01, 0x00, 0x00, 0x00
        /*0020*/ 	.byte	0x00, 0x00, 0x00, 0x00


//--------------------- .nv.info.parallel_sa_kernel --------------------------
	.section	.nv.info.parallel_sa_kernel,"",@"SHT_CUDA_INFO"
	.sectionflags	@""
	.align	4


	//----- nvinfo : EIATTR_CUDA_API_VERSION
	.align		4
        /*0000*/ 	.byte	0x04, 0x37
        /*0002*/ 	.short	(.L_26 - .L_25)
.L_25:
        /*0004*/ 	.word	0x00000082


	//----- nvinfo : EIATTR_KPARAM_INFO
	.align		4
.L_26:
        /*0008*/ 	.byte	0x04, 0x17
        /*000a*/ 	.short	(.L_28 - .L_27)
.L_27:
        /*000c*/ 	.word	0x00000000
        /*0010*/ 	.short	0x0008
        /*0012*/ 	.short	0x0030
        /*0014*/ 	.byte	0x00, 0xf0, 0x21, 0x00


	//----- nvinfo : EIATTR_KPARAM_INFO
	.align		4
.L_28:
        /*0018*/ 	.byte	0x04, 0x17
        /*001a*/ 	.short	(.L_30 - .L_29)
.L_29:
        /*001c*/ 	.word	0x00000000
        /*0020*/ 	.short	0x0007
        /*0022*/ 	.short	0x0028
        /*0024*/ 	.byte	0x00, 0xf0, 0x21, 0x00


	//----- nvinfo : EIATTR_KPARAM_INFO
	.align		4
.L_30:
        /*0028*/ 	.byte	0x04, 0x17
        /*002a*/ 	.short	(.L_32 - .L_31)
.L_31:
        /*002c*/ 	.word	0x00000000
        /*0030*/ 	.short	0x0006
        /*0032*/ 	.short	0x0024
        /*0034*/ 	.byte	0x00, 0xf0, 0x11, 0x00


	//----- nvinfo : EIATTR_KPARAM_INFO
	.align		4
.L_32:
        /*0038*/ 	.byte	0x04, 0x17
        /*003a*/ 	.short	(.L_34 - .L_33)
.L_33:
        /*003c*/ 	.word	0x00000000
        /*0040*/ 	.short	0x0005
        /*0042*/ 	.short	0x0020
        /*0044*/ 	.byte	0x00, 0xf0, 0x11, 0x00


	//----- nvinfo : EIATTR_KPARAM_INFO
	.align		4
.L_34:
        /*0048*/ 	.byte	0x04, 0x17
        /*004a*/ 	.short	(.L_36 - .L_35)
.L_35:
        /*004c*/ 	.word	0x00000000
        /*0050*/ 	.short	0x0004
        /*0052*/ 	.short	0x001c
        /*0054*/ 	.byte	0x00, 0xf0, 0x11, 0x00


	//----- nvinfo : EIATTR_KPARAM_INFO
	.align		4
.L_36:
        /*0058*/ 	.byte	0x04, 0x17
        /*005a*/ 	.short	(.L_38 - .L_37)
.L_37:
        /*005c*/ 	.word	0x00000000
        /*0060*/ 	.short	0x0003
        /*0062*/ 	.short	0x0018
        /*0064*/ 	.byte	0x00, 0xf0, 0x11, 0x00


	//----- nvinfo : EIATTR_KPARAM_INFO
	.align		4
.L_38:
        /*0068*/ 	.byte	0x04, 0x17
        /*006a*/ 	.short	(.L_40 - .L_39)
.L_39:
        /*006c*/ 	.word	0x00000000
        /*0070*/ 	.short	0x0002
        /*0072*/ 	.short	0x0010
        /*0074*/ 	.byte	0x00, 0xf5, 0x21, 0x00


	//----- nvinfo : EIATTR_KPARAM_INFO
	.align		4
.L_40:
        /*0078*/ 	.byte	0x04, 0x17
        /*007a*/ 	.short	(.L_42 - .L_41)
.L_41:
        /*007c*/ 	.word	0x00000000
        /*0080*/ 	.short	0x0001
        /*0082*/ 	.short	0x0008
        /*0084*/ 	.byte	0x00, 0xf5, 0x21, 0x00


	//----- nvinfo : EIATTR_KPARAM_INFO
	.align		4
.L_42:
        /*0088*/ 	.byte	0x04, 0x17
        /*008a*/ 	.short	(.L_44 - .L_43)
.L_43:
        /*008c*/ 	.word	0x00000000
        /*0090*/ 	.short	0x0000
        /*0092*/ 	.short	0x0000
        /*0094*/ 	.byte	0x00, 0xf5, 0x21, 0x00


	//----- nvinfo : EIATTR_SPARSE_MMA_MASK
	.align		4
.L_44:
        /*0098*/ 	.byte	0x03, 0x50
        /*009a*/ 	.short	0x0000


	//----- nvinfo : EIATTR_MAXREG_COUNT
	.align		4
        /*009c*/ 	.byte	0x03, 0x1b
        /*009e*/ 	.short	0x00ff


	//----- nvinfo : EIATTR_MERCURY_ISA_VERSION
	.align		4
        /*00a0*/ 	.byte	0x03, 0x5f
        /*00a2*/ 	.short	0x0101


	//----- nvinfo : EIATTR_VRC_CTA_INIT_COUNT
	.align		4
        /*00a4*/ 	.byte	0x02, 0x4a
	.zero		1
	.zero		1


	//----- nvinfo : EIATTR_EXIT_INSTR_OFFSETS
	.align		4
        /*00a8*/ 	.byte	0x04, 0x1c
        /*00aa*/ 	.short	(.L_46 - .L_45)


	//   ....[0]....
.L_45:
        /*00ac*/ 	.word	0x000000b0


	//   ....[1]....
        /*00b0*/ 	.word	0x00005880


	//----- nvinfo : EIATTR_CRS_STACK_SIZE
	.align		4
.L_46:
        /*00b4*/ 	.byte	0x04, 0x1e
        /*00b6*/ 	.short	(.L_48 - .L_47)
.L_47:
        /*00b8*/ 	.word	0x00000000


	//----- nvinfo : EIATTR_CBANK_PARAM_SIZE
	.align		4
.L_48:
        /*00bc*/ 	.byte	0x03, 0x19
        /*00be*/ 	.short	0x0038


	//----- nvinfo : EIATTR_PARAM_CBANK
	.align		4
        /*00c0*/ 	.byte	0x04, 0x0a
        /*00c2*/ 	.short	(.L_50 - .L_49)
	.align		4
.L_49:
        /*00c4*/ 	.word	index@(.nv.constant0.parallel_sa_kernel)
        /*00c8*/ 	.short	0x0380
        /*00ca*/ 	.short	0x0038


	//----- nvinfo : EIATTR_SW_WAR
	.align		4
.L_50:
        /*00cc*/ 	.byte	0x04, 0x36
        /*00ce*/ 	.short	(.L_52 - .L_51)
.L_51:
        /*00d0*/ 	.word	0x00000008
.L_52:


//--------------------- .nv.info.parallel_greedy_coloring_kernel --------------------------
	.section	.nv.info.parallel_greedy_coloring_kernel,"",@"SHT_CUDA_INFO"
	.sectionflags	@""
	.align	4


	//----- nvinfo : EIATTR_CUDA_API_VERSION
	.align		4
        /*0000*/ 	.byte	0x04, 0x37
        /*0002*/ 	.short	(.L_54 - .L_53)
.L_53:
        /*0004*/ 	.word	0x00000082


	//----- nvinfo : EIATTR_KPARAM_INFO
	.align		4
.L_54:
        /*0008*/ 	.byte	0x04, 0x17
        /*000a*/ 	.short	(.L_56 - .L_55)
.L_55:
        /*000c*/ 	.word	0x00000000
        /*0010*/ 	.short	0x000a
        /*0012*/ 	.short	0x0048
        /*0014*/ 	.byte	0x00, 0xf0, 0x21, 0x00


	//----- nvinfo : EIATTR_KPARAM_INFO
	.align		4
.L_56:
        /*0018*/ 	.byte	0x04, 0x17
        /*001a*/ 	.short	(.L_58 - .L_57)
.L_57:
        /*001c*/ 	.word	0x00000000
        /*0020*/ 	.short	0x0009
        /*0022*/ 	.short	0x0040
        /*0024*/ 	.byte	0x00, 0xf0, 0x11, 0x00


	//----- nvinfo : EIATTR_KPARAM_INFO
	.align		4
.L_58:
        /*0028*/ 	.byte	0x04, 0x17
        /*002a*/ 	.short	(.L_60 - .L_59)
.L_59:
        /*002c*/ 	.word	0x00000000
        /*0030*/ 	.short	0x0008
        /*0032*/ 	.short	0x003c
        /*0034*/ 	.byte	0x00, 0xf0, 0x11, 0x00


	//----- nvinfo : EIATTR_KPARAM_INFO
	.align		4
.L_60:
        /*0038*/ 	.byte	0x04, 0x17
        /*003a*/ 	.short	(.L_62 - .L_61)
.L_61:
        /*003c*/ 	.word	0x00000000
        /*0040*/ 	.short	0x0007
        /*0042*/ 	.short	0x0038
        /*0044*/ 	.byte	0x00, 0xf0, 0x11, 0x00


	//----- nvinfo : EIATTR_KPARAM_INFO
	.align		4
.L_62:
        /*0048*/ 	.byte	0x04, 0x17
        /*004a*/ 	.short	(.L_64 - .L_63)
.L_63:
        /*004c*/ 	.word	0x00000000
        /*0050*/ 	.short	0x0006
        /*0052*/ 	.short	0x0030
        /*0054*/ 	.byte	0x00, 0xf5, 0x21, 0x00


	//----- nvinfo : EIATTR_KPARAM_INFO
	.align		4
.L_64:
        /*0058*/ 	.byte	0x04, 0x17
        /*005a*/ 	.short	(.L_66 - .L_65)
.L_65:
        /*005c*/ 	.word	0x00000000
        /*0060*/ 	.short	0x0005
        /*0062*/ 	.short	0x0028
        /*0064*/ 	.byte	0x00, 0xf5, 0x21, 0x00


	//----- nvinfo : EIATTR_KPARAM_INFO
	.align		4
.L_66:
        /*0068*/ 	.byte	0x04, 0x17
        /*006a*/ 	.short	(.L_68 - .L_67)
.L_67:
        /*006c*/ 	.word	0x00000000
        /*0070*/ 	.short	0x0004
        /*0072*/ 	.short	0x0020
        /*0074*/ 	.byte	0x00, 0xf5, 0x21, 0x00


	//----- nvinfo : EIATTR_KPARAM_INFO
	.align		4
.L_68:
        /*0078*/ 	.byte	0x04, 0x17
        /*007a*/ 	.short	(.L_70 - .L_69)
.L_69:
        /*007c*/ 	.word	0x00000000
        /*0080*/ 	.short	0x0003
        /*0082*/ 	.short	0x0018
        /*0084*/ 	.byte	0x00, 0xf5, 0x21, 0x00


	//----- nvinfo : EIATTR_KPARAM_INFO
	.align		4
.L_70:
        /*0088*/ 	.byte	0x04, 0x17
        /*008a*/ 	.short	(.L_72 - .L_71)
.L_71:
        /*008c*/ 	.word	0x00000000
        /*0090*/ 	.short	0x0002
        /*0092*/ 	.short	0x0010
        /*0094*/ 	.byte	0x00, 0xf5, 0x21, 0x00


	//----- nvinfo : EIATTR_KPARAM_INFO
	.align		4
.L_72:
        /*0098*/ 	.byte	0x04, 0x17
        /*009a*/ 	.short	(.L_74 - .L_73)
.L_73:
        /*009c*/ 	.word	0x00000000
        /*00a0*/ 	.short	0x0001
        /*00a2*/ 	.short	0x0008
        /*00a4*/ 	.byte	0x00, 0xf5, 0x21, 0x00


	//----- nvinfo : EIATTR_KPARAM_INFO
	.align		4
.L_74:
        /*00a8*/ 	.byte	0x04, 0x17
        /*00aa*/ 	.short	(.L_76 - .L_75)
.L_75:
        /*00ac*/ 	.word	0x00000000
        /*00b0*/ 	.short	0x0000
        /*00b2*/ 	.short	0x0000
        /*00b4*/ 	.byte	0x00, 0xf5, 0x21, 0x00


	//----- nvinfo : EIATTR_SPARSE_MMA_MASK
	.align		4
.L_76:
        /*00b8*/ 	.byte	0x03, 0x50
        /*00ba*/ 	.short	0x0000


	//----- nvinfo : EIATTR_MAXREG_COUNT
	.align		4
        /*00bc*/ 	.byte	0x03, 0x1b
        /*00be*/ 	.short	0x00ff


	//----- nvinfo : EIATTR_MERCURY_ISA_VERSION
	.align		4
        /*00c0*/ 	.byte	0x03, 0x5f
        /*00c2*/ 	.short	0x0101


	//----- nvinfo : EIATTR_VRC_CTA_INIT_COUNT
	.align		4
        /*00c4*/ 	.byte	0x02, 0x4a
	.zero		1
	.zero		1


	//----- nvinfo : EIATTR_EXIT_INSTR_OFFSETS
	.align		4
        /*00c8*/ 	.byte	0x04, 0x1c
        /*00ca*/ 	.short	(.L_78 - .L_77)


	//   ....[0]....
.L_77:
        /*00cc*/ 	.word	0x00000080


	//   ....[1]....
        /*00d0*/ 	.word	0x00004ff0


	//----- nvinfo : EIATTR_CRS_STACK_SIZE
	.align		4
.L_78:
        /*00d4*/ 	.byte	0x04, 0x1e
        /*00d6*/ 	.short	(.L_80 - .L_79)
.L_79:
        /*00d8*/ 	.word	0x00000000


	//----- nvinfo : EIATTR_CBANK_PARAM_SIZE
	.align		4
.L_80:
        /*00dc*/ 	.byte	0x03, 0x19
        /*00de*/ 	.short	0x0050


	//----- nvinfo : EIATTR_PARAM_CBANK
	.align		4
        /*00e0*/ 	.byte	0x04, 0x0a
        /*00e2*/ 	.short	(.L_82 - .L_81)
	.align		4
.L_81:
        /*00e4*/ 	.word	index@(.nv.constant0.parallel_greedy_coloring_kernel)
        /*00e8*/ 	.short	0x0380
        /*00ea*/ 	.short	0x0050


	//----- nvinfo : EIATTR_SW_WAR
	.align		4
.L_82:
        /*00ec*/ 	.byte	0x04, 0x36
        /*00ee*/ 	.short	(.L_84 - .L_83)
.L_83:
        /*00f0*/ 	.word	0x00000008
.L_84:


//--------------------- .nv.callgraph             --------------------------
	.section	.nv.callgraph,"",@"SHT_CUDA_CALLGRAPH"
	.align	4
	.sectionentsize	8
	.align		4
        /*0000*/ 	.word	0x00000000
	.align		4
        /*0004*/ 	.word	0xffffffff
	.align		4
        /*0008*/ 	.word	0x00000000
	.align		4
        /*000c*/ 	.word	0xfffffffe
	.align		4
        /*0010*/ 	.word	0x00000000
	.align		4
        /*0014*/ 	.word	0xfffffffd
	.align		4
        /*0018*/ 	.word	0x00000000
	.align		4
        /*001c*/ 	.word	0xfffffffc


//--------------------- .nv.constant4             --------------------------
	.section	.nv.constant4,"a",@progbits
	.align	8
	.align		8
.nv.constant4:
        /*0000*/ 	.dword	precalc_xorwow_matrix
	.align		8
        /*0008*/ 	.dword	precalc_xorwow_offset_matrix
	.align		8
        /*0010*/ 	.dword	mrg32k3aM1
	.align		8
        /*0018*/ 	.dword	mrg32k3aM2
	.align		8
        /*0020*/ 	.dword	mrg32k3aM1SubSeq
	.align		8
        /*0028*/ 	.dword	mrg32k3aM2SubSeq
	.align		8
        /*0030*/ 	.dword	mrg32k3aM1Seq
	.align		8
        /*0038*/ 	.dword	mrg32k3aM2Seq


//--------------------- .nv.constant3             --------------------------
	.section	.nv.constant3,"a",@progbits
	.align	8
.nv.constant3:
	.type		__cr_lgamma_table,@object
	.size		__cr_lgamma_table,(.L_8 - __cr_lgamma_table)
__cr_lgamma_table:
        /*0000*/ 	.byte	0x00, 0x00, 0x00, 0x00, 0x00, 0x00, 0x00, 0x00, 0x00, 0x00, 0x00, 0x00, 0x00, 0x00, 0x00, 0x00
        /*0010*/ 	.byte	0xef, 0x39, 0xfa, 0xfe, 0x42, 0x2e, 0xe6, 0x3f, 0x02, 0x20, 0x2a, 0xfa, 0x0b, 0xab, 0xfc, 0x3f
        /*0020*/ 	.byte	0xf9, 0x2c, 0x92, 0x7c, 0xa7, 0x6c, 0x09, 0x40, 0xc9, 0x79, 0x44, 0x3c, 0x64, 0x26, 0x13, 0x40
        /*0030*/ 	.byte	0xca, 0x01, 0xcf, 0x3a, 0x27, 0x51, 0x1a, 0x40, 0x30, 0xcc, 0x2d, 0xf3, 0xe1, 0x0c, 0x21, 0x40
        /*0040*/ 	.byte	0x0d, 0xb7, 0xfc, 0x82, 0x8e, 0x35, 0x25, 0x40
.L_8:


//--------------------- .text.parallel_sa_kernel  --------------------------
	.section	.text.parallel_sa_kernel,"ax",@progbits
	.align	128
        .global         parallel_sa_kernel
        .type           parallel_sa_kernel,@function
        .size           parallel_sa_kernel,(.L_x_130 - parallel_sa_kernel)
        .other          parallel_sa_kernel,@"STO_CUDA_ENTRY STV_DEFAULT"
parallel_sa_kernel:
.text.parallel_sa_kernel:
[----:B------:R-:W0:Y:S01]  /*0000*/  LDC R1, c[0x0][0x37c] ;  /* 0x0000df00ff017b82 */ /* 0x000e220000000800 */
[----:B------:R-:W1:Y:S07]  /*0010*/  S2R R0, SR_TID.X ;  /* 0x0000000000007919 */ /* 0x000e6e0000002100 */
[----:B------:R-:W1:Y:S01]  /*0020*/  S2UR UR4, SR_CTAID.X ;  /* 0x00000000000479c3 */ /* 0x000e620000002500 */
[----:B------:R-:W2:Y:S01]  /*0030*/  LDCU UR5, c[0x0][0x39c] ;  /* 0x00007380ff0577ac */ /* 0x000ea20008000800 */
[----:B0-----:R-:W-:Y:S01]  /*0040*/  VIADD R1, R1, 0xffffbfd0 ;  /* 0xffffbfd001017836 */ /* 0x001fe20000000000 */
[----:B------:R-:W0:Y:S04]  /*0050*/  LDCU.64 UR14, c[0x0][0x3a8] ;  /* 0x00007500ff0e77ac */ /* 0x000e280008000a00 */
[C---:B------:R-:W-:Y:S01]  /*0060*/  R2UR UR6, R1.reuse ;  /* 0x00000000010672ca */ /* 0x040fe200000e0000 */
[----:B------:R-:W1:Y:S01]  /*0070*/  LDC R11, c[0x0][0x360] ;  /* 0x0000d800ff0b7b82 */ /* 0x000e620000000800 */
[----:B------:R-:W-:Y:S01]  /*0080*/  R2UR UR11, R1 ;  /* 0x00000000010b72ca */ /* 0x000fe200000e0000 */
[----:B-1----:R-:W-:-:S05]  /*0090*/  IMAD R11, R11, UR4, R0 ;  /* 0x000000040b0b7c24 */ /* 0x002fca000f8e0200 */
[----:B--2---:R-:W-:-:S13]  /*00a0*/  ISETP.GE.AND P0, PT, R11, UR5, PT ;  /* 0x000000050b007c0c */ /* 0x004fda000bf06270 */
[----:B0-----:R-:W-:Y:S05]  /*00b0*/  @P0 EXIT ;  /* 0x000000000000094d */ /* 0x001fea0003800000 */
[----:B------:R-:W0:Y:S01]  /*00c0*/  LDC.64 R2, c[0x0][0x3b0] ;  /* 0x0000ec00ff027b82 */ /* 0x000e220000000a00 */
[----:B------:R-:W-:Y:S01]  /*00d0*/  ISETP.NE.AND P0, PT, R11, RZ, PT ;  /* 0x000000ff0b00720c */ /* 0x000fe20003f05270 */
[----:B------:R-:W1:Y:S01]  /*00e0*/  LDCU.64 UR12, c[0x0][0x358] ;  /* 0x00006b00ff0c77ac */ /* 0x000e620008000a00 */
[----:B------:R-:W-:Y:S01]  /*00f0*/  BSSY.RECONVERGENT B0, `(.L_x_0) ;  /* 0x000025f000007945 */ /* 0x000fe20003800200 */
[----:B0-----:R-:W-:Y:S02]  /*0100*/  LOP3.LUT R0, R2, 0xaad26b49, RZ, 0x3c, !PT ;  /* 0xaad26b4902007812 */ /* 0x001fe400078e3cff */
[----:B------:R-:W-:-:S03]  /*0110*/  LOP3.LUT R2, R3, 0xf7dcefdd, RZ, 0x3c, !PT ;  /* 0xf7dcefdd03027812 */ /* 0x000fc600078e3cff */
[----:B------:R-:W-:Y:S02]  /*0120*/  IMAD R0, R0, 0x4182bed5, RZ ;  /* 0x4182bed500007824 */ /* 0x000fe400078e02ff */
[----:B------:R-:W-:Y:S02]  /*0130*/  IMAD R5, R2, -0x658354e5, RZ ;  /* 0x9a7cab1b02057824 */ /* 0x000fe400078e02ff */
[C---:B------:R-:W-:Y:S01]  /*0140*/  VIADD R3, R0.reuse, 0x583f19 ;  /* 0x00583f1900037836 */ /* 0x040fe20000000000 */
[C---:B------:R-:W-:Y:S01]  /*0150*/  LOP3.LUT R6, R0.reuse, 0x159a55e5, RZ, 0x3c, !PT ;  /* 0x159a55e500067812 */ /* 0x040fe200078e3cff */
[C---:B------:R-:W-:Y:S01]  /*0160*/  VIADD R7, R5.reuse, 0x1f123bb5 ;  /* 0x1f123bb505077836 */ /* 0x040fe20000000000 */
[----:B------:R-:W-:Y:S02]  /*0170*/  LOP3.LUT R2, R5, 0x5491333, RZ, 0x3c, !PT ;  /* 0x0549133305027812 */ /* 0x000fe400078e3cff */
[C---:B------:R-:W-:Y:S01]  /*0180*/  IADD3 R4, PT, PT, R0.reuse, 0x64f0c9, R5 ;  /* 0x0064f0c900047810 */ /* 0x040fe20007ffe005 */
[----:B------:R-:W-:Y:S01]  /*0190*/  VIADD R5, R0, 0x75bcd15 ;  /* 0x075bcd1500057836 */ /* 0x000fe20000000000 */
[----:B------:R-:W-:Y:S01]  /*01a0*/  SHF.R.S32.HI R0, RZ, 0x1f, R11 ;  /* 0x0000001fff007819 */ /* 0x000fe2000001140b */
[----:B------:R0:W-:Y:S04]  /*01b0*/  STL.64 [R1+0x10], R2 ;  /* 0x0000100201007387 */ /* 0x0001e80000100a00 */
[----:B------:R0:W-:Y:S01]  /*01c0*/  STL.128 [R1], R4 ;  /* 0x0000000401007387 */ /* 0x0001e20000100c00 */
[----:B-1----:R-:W-:Y:S05]  /*01d0*/  @!P0 BRA `(.L_x_1) ;  /* 0x0000002400408947 */ /* 0x002fea0003800000 */
[----:B------:R-:W-:Y:S02]  /*01e0*/  IMAD.MOV.U32 R10, RZ, RZ, RZ ;  /* 0x000000ffff0a7224 */ /* 0x000fe400078e00ff */
[----:B------:R-:W-:Y:S02]  /*01f0*/  IMAD.MOV.U32 R12, RZ, RZ, R11 ;  /* 0x000000ffff0c7224 */ /* 0x000fe400078e000b */
[----:B------:R-:W-:-:S07]  /*0200*/  IMAD.MOV.U32 R13, RZ, RZ, R0 ;  /* 0x000000ffff0d7224 */ /* 0x000fce00078e0000 */
.L_x_10:
[----:B------:R-:W-:Y:S01]  /*0210*/  LOP3.LUT R27, R12, 0x3, RZ, 0xc0, !PT ;  /* 0x000000030c1b7812 */ /* 0x000fe200078ec0ff */
[----:B------:R-:W-:Y:S03]  /*0220*/  BSSY.RECONVERGENT B1, `(.L_x_2) ;  /* 0x0000245000017945 */ /* 0x000fe60003800200 */
[----:B------:R-:W-:-:S04]  /*0230*/  ISETP.NE.U32.AND P0, PT, R27, RZ, PT ;  /* 0x000000ff1b00720c */ /* 0x000fc80003f05070 */
[----:B------:R-:W-:-:S13]  /*0240*/  ISETP.NE.AND.EX P0, PT, RZ, RZ, PT, P0 ;  /* 0x000000ffff00720c */ /* 0x000fda0003f05300 */
[----:B-123--:R-:W-:Y:S05]  /*0250*/  @!P0 BRA `(.L_x_3) ;  /* 0x0000002400048947 */ /* 0x00efea0003800000 */
[----:B------:R-:W1:Y:S01]  /*0260*/  LDC.64 R8, c[0x4][RZ] ;  /* 0x01000000ff087b82 */ /* 0x000e620000000a00 */
[----:B------:R-:W-:Y:S01]  /*0270*/  IMAD.MOV.U32 R16, RZ, RZ, RZ ;  /* 0x000000ffff107224 */ /* 0x000fe200078e00ff */
[----:B0-----:R-:W-:Y:S02]  /*0280*/  CS2R R2, SRZ ;  /* 0x0000000000027805 */ /* 0x001fe4000001ff00 */
[----:B------:R-:W-:Y:S01]  /*0290*/  CS2R R6, SRZ ;  /* 0x0000000000067805 */ /* 0x000fe2000001ff00 */
[----:B------:R-:W-:Y:S02]  /*02a0*/  IMAD.MOV.U32 R5, RZ, RZ, RZ ;  /* 0x000000ffff057224 */ /* 0x000fe400078e00ff */
[----:B-1----:R-:W-:-:S07]  /*02b0*/  IMAD.WIDE.U32 R8, R10, 0xc80, R8 ;  /* 0x00000c800a087825 */ /* 0x002fce00078e0008 */
.L_x_5:
[----:B------:R-:W-:-:S06]  /*02c0*/  IMAD R17, R16, 0x4, R1 ;  /* 0x0000000410117824 */ /* 0x000fcc00078e0201 */
[----:B------:R-:W5:Y:S01]  /*02d0*/  LDL R17, [R17+0x4] ;  /* 0x0000040011117983 */ /* 0x000f620000100800 */
[----:B------:R-:W-:Y:S01]  /*02e0*/  IMAD.SHL.U32 R18, R16, 0x20, RZ ;  /* 0x0000002010127824 */ /* 0x000fe200078e00ff */
[----:B------:R-:W-:-:S06]  /*02f0*/  UMOV UR4, URZ ;  /* 0x000000ff00047c82 */ /* 0x000fcc0008000000 */
.L_x_4:
[----:B-----5:R-:W-:Y:S01]  /*0300*/  SHF.R.U32.HI R35, RZ, UR4, R17 ;  /* 0x00000004ff237c19 */ /* 0x020fe20008011611 */
[----:B------:R-:W-:-:S03]  /*0310*/  VIADD R14, R18, UR4 ;  /* 0x00000004120e7c36 */ /* 0x000fc60008000000 */
[----:B------:R-:W-:-:S04]  /*0320*/  LOP3.LUT R15, R35, 0x1, RZ, 0xc0, !PT ;  /* 0x00000001230f7812 */ /* 0x000fc800078ec0ff */
[----:B------:R-:W-:Y:S01]  /*0330*/  ISETP.NE.U32.AND P0, PT, R15, 0x1, PT ;  /* 0x000000010f00780c */ /* 0x000fe20003f05070 */
[----:B------:R-:W-:-:S03]  /*0340*/  IMAD R15, R14, 0x5, RZ ;  /* 0x000000050e0f7824 */ /* 0x000fc600078e02ff */
[----:B------:R-:W-:Y:S01]  /*0350*/  R2P PR, R35, 0x7e ;  /* 0x0000007e23007804 */ /* 0x000fe20000000000 */
[----:B------:R-:W-:-:S08]  /*0360*/  IMAD.WIDE.U32 R14, R15, 0x4, R8 ;  /* 0x000000040f0e7825 */ /* 0x000fd000078e0008 */
[----:B------:R-:W2:Y:S04]  /*0370*/  @!P0 LDG.E R24, desc[UR12][R14.64+0x10] ;  /* 0x0000100c0e188981 */ /* 0x000ea8000c1e1900 */
[----:B------:R-:W3:Y:S04]  /*0380*/  @P1 LDG.E R30, desc[UR12][R14.64+0x24] ;  /* 0x0000240c0e1e1981 */ /* 0x000ee8000c1e1900 */
[----:B------:R-:W4:Y:S04]  /*0390*/  @!P0 LDG.E R20, desc[UR12][R14.64] ;  /* 0x0000000c0e148981 */ /* 0x000f28000c1e1900 */
[----:B------:R-:W4:Y:S04]  /*03a0*/  @P2 LDG.E R34, desc[UR12][R14.64+0x38] ;  /* 0x0000380c0e222981 */ /* 0x000f28000c1e1900 */
[----:B------:R-:W4:Y:S04]  /*03b0*/  @!P0 LDG.E R19, desc[UR12][R14.64+0x4] ;  /* 0x0000040c0e138981 */ /* 0x000f28000c1e1900 */
[----:B------:R-:W4:Y:S04]  /*03c0*/  @!P0 LDG.E R22, desc[UR12][R14.64+0x8] ;  /* 0x0000080c0e168981 */ /* 0x000f28000c1e1900 */
[----:B------:R-:W4:Y:S04]  /*03d0*/  @!P0 LDG.E R21, desc[UR12][R14.64+0xc] ;  /* 0x00000c0c0e158981 */ /* 0x000f28000c1e1900 */
[----:B------:R-:W4:Y:S04]  /*03e0*/  @P3 LDG.E R36, desc[UR12][R14.64+0x4c] ;  /* 0x00004c0c0e243981 */ /* 0x000f28000c1e1900 */
        /* <DEDUP_REMOVED lines=10> */
[----:B------:R-:W4:Y:S01]  /*0490*/  @P6 LDG.E R42, desc[UR12][R14.64+0x88] ;  /* 0x0000880c0e2a6981 */ /* 0x000f22000c1e1900 */
[----:B--2---:R-:W-:-:S03]  /*04a0*/  @!P0 LOP3.LUT R3, R3, R24, RZ, 0x3c, !PT ;  /* 0x0000001803038212 */ /* 0x004fc600078e3cff */
[----:B------:R-:W2:Y:S01]  /*04b0*/  @P3 LDG.E R24, desc[UR12][R14.64+0x44] ;  /* 0x0000440c0e183981 */ /* 0x000ea2000c1e1900 */
[----:B---3--:R-:W-:-:S03]  /*04c0*/  @P1 LOP3.LUT R3, R3, R30, RZ, 0x3c, !PT ;  /* 0x0000001e03031212 */ /* 0x008fc600078e3cff */
[----:B------:R-:W3:Y:S01]  /*04d0*/  @P5 LDG.E R30, desc[UR12][R14.64+0x64] ;  /* 0x0000640c0e1e5981 */ /* 0x000ee2000c1e1900 */
[----:B----4-:R-:W-:-:S03]  /*04e0*/  @!P0 LOP3.LUT R5, R5, R20, RZ, 0x3c, !PT ;  /* 0x0000001405058212 */ /* 0x010fc600078e3cff */
[----:B------:R-:W4:Y:S01]  /*04f0*/  @P2 LDG.E R20, desc[UR12][R14.64+0x28] ;  /* 0x0000280c0e142981 */ /* 0x000f22000c1e1900 */
[----:B------:R-:W-:-:S03]  /*0500*/  @P2 LOP3.LUT R3, R3, R34, RZ, 0x3c, !PT ;  /* 0x0000002203032212 */ /* 0x000fc600078e3cff */
[----:B------:R-:W3:Y:S01]  /*0510*/  @P6 LDG.E R34, desc[UR12][R14.64+0x78] ;  /* 0x0000780c0e226981 */ /* 0x000ee2000c1e1900 */
[----:B------:R-:W-:-:S03]  /*0520*/  @!P0 LOP3.LUT R6, R6, R19, RZ, 0x3c, !PT ;  /* 0x0000001306068212 */ /* 0x000fc600078e3cff */
[----:B------:R-:W3:Y:S01]  /*0530*/  @P3 LDG.E R19, desc[UR12][R14.64+0x48] ;  /* 0x0000480c0e133981 */ /* 0x000ee2000c1e1900 */
[----:B------:R-:W-:-:S03]  /*0540*/  @!P0 LOP3.LUT R7, R7, R22, RZ, 0x3c, !PT ;  /* 0x0000001607078212 */ /* 0x000fc600078e3cff */
[----:B------:R-:W3:Y:S01]  /*0550*/  @P3 LDG.E R22, desc[UR12][R14.64+0x3c] ;  /* 0x00003c0c0e163981 */ /* 0x000ee2000c1e1900 */
[----:B------:R-:W-:Y:S02]  /*0560*/  @!P0 LOP3.LUT R2, R2, R21, RZ, 0x3c, !PT ;  /* 0x0000001502028212 */ /* 0x000fe400078e3cff */
[----:B------:R-:W-:Y:S01]  /*0570*/  LOP3.LUT P0, RZ, R35, 0x80, RZ, 0xc0, !PT ;  /* 0x0000008023ff7812 */ /* 0x000fe2000780c0ff */
[----:B------:R-:W3:Y:S01]  /*0580*/  @P4 LDG.E R21, desc[UR12][R14.64+0x54] ;  /* 0x0000540c0e154981 */ /* 0x000ee2000c1e1900 */
[----:B------:R-:W-:-:S03]  /*0590*/  @P3 LOP3.LUT R3, R3, R36, RZ, 0x3c, !PT ;  /* 0x0000002403033212 */ /* 0x000fc600078e3cff */
        /* <DEDUP_REMOVED lines=22> */
[----:B------:R-:W3:Y:S04]  /*0700*/  @P0 LDG.E R39, desc[UR12][R14.64+0x98] ;  /* 0x0000980c0e270981 */ /* 0x000ee8000c1e1900 */
[----:B------:R-:W3:Y:S04]  /*0710*/  @P0 LDG.E R42, desc[UR12][R14.64+0x9c] ;  /* 0x00009c0c0e2a0981 */ /* 0x000ee8000c1e1900 */
[----:B------:R-:W3:Y:S01]  /*0720*/  @P0 LDG.E R38, desc[UR12][R14.64+0x8c] ;  /* 0x00008c0c0e260981 */ /* 0x000ee2000c1e1900 */
[----:B--2---:R-:W-:Y:S02]  /*0730*/  @P3 LOP3.LUT R7, R7, R24, RZ, 0x3c, !PT ;  /* 0x0000001807073212 */ /* 0x004fe400078e3cff */
[----:B----4-:R-:W-:-:S02]  /*0740*/  @P2 LOP3.LUT R5, R5, R20, RZ, 0x3c, !PT ;  /* 0x0000001405052212 */ /* 0x010fc400078e3cff */
[----:B---3--:R-:W-:Y:S02]  /*0750*/  @P3 LOP3.LUT R2, R2, R19, RZ, 0x3c, !PT ;  /* 0x0000001302023212 */ /* 0x008fe400078e3cff */
[----:B------:R-:W-:Y:S02]  /*0760*/  @P3 LOP3.LUT R5, R5, R22, RZ, 0x3c, !PT ;  /* 0x0000001605053212 */ /* 0x000fe400078e3cff */
[----:B------:R-:W-:Y:S02]  /*0770*/  @P4 LOP3.LUT R6, R6, R21, RZ, 0x3c, !PT ;  /* 0x0000001506064212 */ /* 0x000fe400078e3cff */
[----:B------:R-:W-:Y:S02]  /*0780*/  @P4 LOP3.LUT R2, R2, R23, RZ, 0x3c, !PT ;  /* 0x0000001702024212 */ /* 0x000fe400078e3cff */
[----:B------:R-:W-:Y:S02]  /*0790*/  @P4 LOP3.LUT R7, R7, R28, RZ, 0x3c, !PT ;  /* 0x0000001c07074212 */ /* 0x000fe400078e3cff */
[----:B------:R-:W-:-:S04]  /*07a0*/  @P4 LOP3.LUT R5, R5, R26, RZ, 0x3c, !PT ;  /* 0x0000001a05054212 */ /* 0x000fc800078e3cff */
[----:B------:R-:W-:Y:S02]  /*07b0*/  @P5 LOP3.LUT R5, R5, R30, RZ, 0x3c, !PT ;  /* 0x0000001e05055212 */ /* 0x000fe400078e3cff */
[----:B------:R-:W-:Y:S02]  /*07c0*/  @P5 LOP3.LUT R6, R6, R25, RZ, 0x3c, !PT ;  /* 0x0000001906065212 */ /* 0x000fe400078e3cff */
[----:B------:R-:W-:Y:S02]  /*07d0*/  @P5 LOP3.LUT R2, R2, R29, RZ, 0x3c, !PT ;  /* 0x0000001d02025212 */ /* 0x000fe400078e3cff */
[----:B------:R-:W-:Y:S02]  /*07e0*/  @P5 LOP3.LUT R7, R7, R32, RZ, 0x3c, !PT ;  /* 0x0000002007075212 */ /* 0x000fe400078e3cff */
[----:B------:R-:W-:Y:S02]  /*07f0*/  @P6 LOP3.LUT R5, R5, R34, RZ, 0x3c, !PT ;  /* 0x0000002205056212 */ /* 0x000fe400078e3cff */
[----:B------:R-:W-:-:S02]  /*0800*/  @P6 LOP3.LUT R7, R7, R36, RZ, 0x3c, !PT ;  /* 0x0000002407076212 */ /* 0x000fc400078e3cff */
[----:B------:R-:W-:Y:S02]  /*0810*/  @P6 LOP3.LUT R6, R6, R31, RZ, 0x3c, !PT ;  /* 0x0000001f06066212 */ /* 0x000fe400078e3cff */
[----:B------:R-:W-:Y:S02]  /*0820*/  @P6 LOP3.LUT R2, R2, R33, RZ, 0x3c, !PT ;  /* 0x0000002102026212 */ /* 0x000fe400078e3cff */
[----:B------:R-:W-:Y:S02]  /*0830*/  @P0 LOP3.LUT R6, R6, R37, RZ, 0x3c, !PT ;  /* 0x0000002506060212 */ /* 0x000fe400078e3cff */
[----:B------:R-:W-:Y:S02]  /*0840*/  @P0 LOP3.LUT R7, R7, R40, RZ, 0x3c, !PT ;  /* 0x0000002807070212 */ /* 0x000fe400078e3cff */
[----:B------:R-:W-:Y:S02]  /*0850*/  @P0 LOP3.LUT R2, R2, R39, RZ, 0x3c, !PT ;  /* 0x0000002702020212 */ /* 0x000fe400078e3cff */
[----:B------:R-:W-:-:S02]  /*0860*/  @P0 LOP3.LUT R3, R3, R42, RZ, 0x3c, !PT ;  /* 0x0000002a03030212 */ /* 0x000fc400078e3cff */
[----:B------:R-:W-:Y:S02]  /*0870*/  @P0 LOP3.LUT R5, R5, R38, RZ, 0x3c, !PT ;  /* 0x0000002605050212 */ /* 0x000fe400078e3cff */
[----:B------:R-:W-:-:S13]  /*0880*/  R2P PR, R35.B1, 0x7f ;  /* 0x0000007f23007804 */ /* 0x000fda0000001000 */
[----:B------:R-:W2:Y:S04]  /*0890*/  @P0 LDG.E R24, desc[UR12][R14.64+0xa8] ;  /* 0x0000a80c0e180981 */ /* 0x000ea8000c1e1900 */
[----:B------:R-:W3:Y:S04]  /*08a0*/  @P0 LDG.E R22, desc[UR12][R14.64+0xa0] ;  /* 0x0000a00c0e160981 */ /* 0x000ee8000c1e1900 */
        /* <DEDUP_REMOVED lines=19> */
[----:B--2---:R-:W-:-:S03]  /*09e0*/  @P0 LOP3.LUT R7, R7, R24, RZ, 0x3c, !PT ;  /* 0x0000001807070212 */ /* 0x004fc600078e3cff */
[----:B------:R-:W2:Y:S01]  /*09f0*/  @P3 LDG.E R24, desc[UR12][R14.64+0xdc] ;  /* 0x0000dc0c0e183981 */ /* 0x000ea2000c1e1900 */
[----:B---3--:R-:W-:-:S03]  /*0a00*/  @P0 LOP3.LUT R5, R5, R22, RZ, 0x3c, !PT ;  /* 0x0000001605050212 */ /* 0x008fc600078e3cff */
[----:B------:R-:W3:Y:S01]  /*0a10*/  @P2 LDG.E R22, desc[UR12][R14.64+0xc8] ;  /* 0x0000c80c0e162981 */ /* 0x000ee2000c1e1900 */
[----:B----4-:R-:W-:-:S03]  /*0a20*/  @P0 LOP3.LUT R3, R3, R26, RZ, 0x3c, !PT ;  /* 0x0000001a03030212 */ /* 0x010fc600078e3cff */
[----:B------:R-:W4:Y:S01]  /*0a30*/  @P3 LDG.E R26, desc[UR12][R14.64+0xec] ;  /* 0x0000ec0c0e1a3981 */ /* 0x000f22000c1e1900 */
[----:B------:R-:W-:-:S03]  /*0a40*/  @P1 LOP3.LUT R7, R7, R28, RZ, 0x3c, !PT ;  /* 0x0000001c07071212 */ /* 0x000fc600078e3cff */
[----:B------:R-:W2:Y:S01]  /*0a50*/  @P4 LDG.E R28, desc[UR12][R14.64+0xf0] ;  /* 0x0000f00c0e1c4981 */ /* 0x000ea2000c1e1900 */
[----:B------:R-:W-:-:S03]  /*0a60*/  @P0 LOP3.LUT R6, R6, R21, RZ, 0x3c, !PT ;  /* 0x0000001506060212 */ /* 0x000fc600078e3cff */
[----:B------:R-:W2:Y:S01]  /*0a70*/  @P4 LDG.E R21, desc[UR12][R14.64+0xf4] ;  /* 0x0000f40c0e154981 */ /* 0x000ea2000c1e1900 */
[----:B------:R-:W-:Y:S02]  /*0a80*/  @P0 LOP3.LUT R2, R2, R23, RZ, 0x3c, !PT ;  /* 0x0000001702020212 */ /* 0x000fe400078e3cff */
[----:B------:R-:W-:Y:S01]  /*0a90*/  LOP3.LUT P0, RZ, R35, 0x8000, RZ, 0xc0, !PT ;  /* 0x0000800023ff7812 */ /* 0x000fe2000780c0ff */
[----:B------:R-:W2:Y:S01]  /*0aa0*/  @P4 LDG.E R23, desc[UR12][R14.64+0xfc] ;  /* 0x0000fc0c0e174981 */ /* 0x000ea2000c1e1900 */
[----:B------:R-:W-:-:S03]  /*0ab0*/  @P1 LOP3.LUT R3, R3, R30, RZ, 0x3c, !PT ;  /* 0x0000001e03031212 */ /* 0x000fc600078e3cff */
        /* <DEDUP_REMOVED lines=20> */
[----:B------:R-:W2:Y:S04]  /*0c00*/  @P0 LDG.E R39, desc[UR12][R14.64+0x13c] ;  /* 0x00013c0c0e270981 */ /* 0x000ea8000c1e1900 */
[----:B------:R-:W2:Y:S04]  /*0c10*/  @P0 LDG.E R37, desc[UR12][R14.64+0x138] ;  /* 0x0001380c0e250981 */ /* 0x000ea8000c1e1900 */
[----:B------:R-:W2:Y:S01]  /*0c20*/  @P0 LDG.E R20, desc[UR12][R14.64+0x12c] ;  /* 0x00012c0c0e140981 */ /* 0x000ea2000c1e1900 */
[----:B------:R-:W-:-:S04]  /*0c30*/  UIADD3 UR4, UPT, UPT, UR4, 0x10, URZ ;  /* 0x0000001004047890 */ /* 0x000fc8000fffe0ff */
[----:B------:R-:W-:Y:S01]  /*0c40*/  UISETP.NE.AND UP0, UPT, UR4, 0x20, UPT ;  /* 0x000000200400788c */ /* 0x000fe2000bf05270 */
[----:B---3--:R-:W-:Y:S02]  /*0c50*/  @P2 LOP3.LUT R5, R5, R22, RZ, 0x3c, !PT ;  /* 0x0000001605052212 */ /* 0x008fe400078e3cff */
[----:B----4-:R-:W-:Y:S02]  /*0c60*/  @P3 LOP3.LUT R3, R3, R26, RZ, 0x3c, !PT ;  /* 0x0000001a03033212 */ /* 0x010fe400078e3cff */
[----:B--2---:R-:W-:-:S04]  /*0c70*/  @P3 LOP3.LUT R5, R5, R24, RZ, 0x3c, !PT ;  /* 0x0000001805053212 */ /* 0x004fc800078e3cff */
        /* <DEDUP_REMOVED lines=19> */
[----:B------:R-:W-:Y:S01]  /*0db0*/  @P0 LOP3.LUT R5, R5, R20, RZ, 0x3c, !PT ;  /* 0x0000001405050212 */ /* 0x000fe200078e3cff */
[----:B------:R-:W-:Y:S06]  /*0dc0*/  BRA.U UP0, `(.L_x_4) ;  /* 0xfffffff5004c7547 */ /* 0x000fec000b83ffff */
[----:B------:R-:W-:-:S05]  /*0dd0*/  VIADD R16, R16, 0x1 ;  /* 0x0000000110107836 */ /* 0x000fca0000000000 */
[----:B------:R-:W-:-:S13]  /*0de0*/  ISETP.NE.AND P0, PT, R16, 0x5, PT ;  /* 0x000000051000780c */ /* 0x000fda0003f05270 */
[----:B------:R-:W-:Y:S05]  /*0df0*/  @P0 BRA `(.L_x_5) ;  /* 0xfffffff400300947 */ /* 0x000fea000383ffff */
[----:B------:R1:W-:Y:S01]  /*0e00*/  STL [R1+0x4], R5 ;  /* 0x0000040501007387 */ /* 0x0003e20000100800 */
[----:B------:R-:W-:-:S03]  /*0e10*/  ISETP.NE.U32.AND P0, PT, R27, 0x1, PT ;  /* 0x000000011b00780c */ /* 0x000fc60003f05070 */
[----:B------:R1:W-:Y:S01]  /*0e20*/  STL.64 [R1+0x8], R6 ;  /* 0x0000080601007387 */ /* 0x0003e20000100a00 */
[----:B------:R-:W-:-:S03]  /*0e30*/  ISETP.NE.AND.EX P0, PT, RZ, RZ, PT, P0 ;  /* 0x000000ffff00720c */ /* 0x000fc60003f05300 */
[----:B------:R1:W-:Y:S10]  /*0e40*/  STL.64 [R1+0x10], R2 ;  /* 0x0000100201007387 */ /* 0x0003f40000100a00 */
[----:B------:R-:W-:Y:S05]  /*0e50*/  @!P0 BRA `(.L_x_3) ;  /* 0x0000001800048947 */ /* 0x000fea0003800000 */
[----:B------:R-:W-:Y:S01]  /*0e60*/  UMOV UR4, URZ ;  /* 0x000000ff00047c82 */ /* 0x000fe20008000000 */
[----:B------:R-:W-:Y:S01]  /*0e70*/  UMOV UR5, URZ ;  /* 0x000000ff00057c82 */ /* 0x000fe20008000000 */
[----:B------:R-:W-:Y:S02]  /*0e80*/  IMAD.MOV.U32 R16, RZ, RZ, RZ ;  /* 0x000000ffff107224 */ /* 0x000fe400078e00ff */
[----:B-1----:R-:W-:Y:S02]  /*0e90*/  IMAD.MOV.U32 R5, RZ, RZ, RZ ;  /* 0x000000ffff057224 */ /* 0x002fe400078e00ff */
[----:B------:R-:W-:Y:S02]  /*0ea0*/  IMAD.U32 R3, RZ, RZ, UR4 ;  /* 0x00000004ff037e24 */ /* 0x000fe4000f8e00ff */
[----:B------:R-:W-:Y:S02]  /*0eb0*/  IMAD.U32 R2, RZ, RZ, UR5 ;  /* 0x00000005ff027e24 */ /* 0x000fe4000f8e00ff */
[----:B------:R-:W-:-:S02]  /*0ec0*/  IMAD.U32 R7, RZ, RZ, UR4 ;  /* 0x00000004ff077e24 */ /* 0x000fc4000f8e00ff */
[----:B------:R-:W-:-:S07]  /*0ed0*/  IMAD.U32 R6, RZ, RZ, UR5 ;  /* 0x00000005ff067e24 */ /* 0x000fce000f8e00ff */
.L_x_7:
[----:B------:R-:W-:-:S06]  /*0ee0*/  IMAD R17, R16, 0x4, R1 ;  /* 0x0000000410117824 */ /* 0x000fcc00078e0201 */
[----:B------:R-:W5:Y:S01]  /*0ef0*/  LDL R17, [R17+0x4] ;  /* 0x0000040011117983 */ /* 0x000f620000100800 */
[----:B------:R-:W-:Y:S01]  /*0f00*/  IMAD.SHL.U32 R18, R16, 0x20, RZ ;  /* 0x0000002010127824 */ /* 0x000fe200078e00ff */
[----:B------:R-:W-:-:S06]  /*0f10*/  UMOV UR4, URZ ;  /* 0x000000ff00047c82 */ /* 0x000fcc0008000000 */
.L_x_6:
        /* <DEDUP_REMOVED lines=181> */
[----:B------:R-:W-:Y:S05]  /*1a70*/  @P0 BRA `(.L_x_3) ;  /* 0x0000000800fc0947 */ /* 0x000fea0003800000 */
[----:B------:R-:W-:Y:S01]  /*1a80*/  UMOV UR4, URZ ;  /* 0x000000ff00047c82 */ /* 0x000fe20008000000 */
[----:B------:R-:W-:Y:S01]  /*1a90*/  UMOV UR5, URZ ;  /* 0x000000ff00057c82 */ /* 0x000fe20008000000 */
[----:B------:R-:W-:Y:S02]  /*1aa0*/  IMAD.MOV.U32 R16, RZ, RZ, RZ ;  /* 0x000000ffff107224 */ /* 0x000fe400078e00ff */
[----:B--2---:R-:W-:Y:S02]  /*1ab0*/  IMAD.MOV.U32 R5, RZ, RZ, RZ ;  /* 0x000000ffff057224 */ /* 0x004fe400078e00ff */
[----:B------:R-:W-:Y:S02]  /*1ac0*/  IMAD.U32 R3, RZ, RZ, UR4 ;  /* 0x00000004ff037e24 */ /* 0x000fe4000f8e00ff */
[----:B------:R-:W-:Y:S02]  /*1ad0*/  IMAD.U32 R2, RZ, RZ, UR5 ;  /* 0x00000005ff027e24 */ /* 0x000fe4000f8e00ff */
[----:B------:R-:W-:-:S02]  /*1ae0*/  IMAD.U32 R7, RZ, RZ, UR4 ;  /* 0x00000004ff077e24 */ /* 0x000fc4000f8e00ff */
[----:B------:R-:W-:-:S07]  /*1af0*/  IMAD.U32 R6, RZ, RZ, UR5 ;  /* 0x00000005ff067e24 */ /* 0x000fce000f8e00ff */
.L_x_9:
[----:B------:R-:W-:-:S06]  /*1b00*/  IMAD R17, R16, 0x4, R1 ;  /* 0x0000000410117824 */ /* 0x000fcc00078e0201 */
[----:B------:R-:W5:Y:S01]  /*1b10*/  LDL R17, [R17+0x4] ;  /* 0x0000040011117983 */ /* 0x000f620000100800 */
[----:B------:R-:W-:Y:S01]  /*1b20*/  IMAD.SHL.U32 R18, R16, 0x20, RZ ;  /* 0x0000002010127824 */ /* 0x000fe200078e00ff */
[----:B------:R-:W-:-:S06]  /*1b30*/  UMOV UR4, URZ ;  /* 0x000000ff00047c82 */ /* 0x000fcc0008000000 */
.L_x_8:
        /* <DEDUP_REMOVED lines=39> */
[----:B------:R-:W-:-:S03]  /*1db0*/  @!P0 LOP3.LUT R2, R2, R21, RZ, 0x3c, !PT ;  /* 0x0000001502028212 */ /* 0x000fc600078e3cff */
[----:B------:R-:W3:Y:S01]  /*1dc0*/  @P3 LDG.E R21, desc[UR12][R14.64+0x48] ;  /* 0x0000480c0e153981 */ /* 0x000ee2000c1e1900 */
[----:B------:R-:W-:Y:S02]  /*1dd0*/  LOP3.LUT P0, RZ, R31, 0x80, RZ, 0xc0, !PT ;  /* 0x000000801fff7812 */ /* 0x000fe4000780c0ff */
[----:B------:R-:W-:Y:S02]  /*1de0*/  @P3 LOP3.LUT R3, R3, R36, RZ, 0x3c, !PT ;  /* 0x0000002403033212 */ /* 0x000fe400078e3cff */
        /* <DEDUP_REMOVED lines=30> */
[----:B------:R-:W-:-:S02]  /*1fd0*/  @P4 LOP3.LUT R2, R2, R25, RZ, 0x3c, !PT ;  /* 0x0000001902024212 */ /* 0x000fc400078e3cff */
        /* <DEDUP_REMOVED lines=43> */
[----:B------:R-:W4:Y:S01]  /*2290*/  @P3 LDG.E R28, desc[UR12][R14.64+0xec] ;  /* 0x0000ec0c0e1c3981 */ /* 0x000f22000c1e1900 */
[----:B------:R-:W-:-:S03]  /*22a0*/  @P1 LOP3.LUT R3, R3, R30, RZ, 0x3c, !PT ;  /* 0x0000001e03031212 */ /* 0x000fc600078e3cff */
[----:B------:R-:W4:Y:S01]  /*22b0*/  @P4 LDG.E R30, desc[UR12][R14.64+0xf0] ;  /* 0x0000f00c0e1e4981 */ /* 0x000f22000c1e1900 */
[----:B------:R-:W-:-:S03]  /*22c0*/  @P0 LOP3.LUT R6, R6, R21, RZ, 0x3c, !PT ;  /* 0x0000001506060212 */ /* 0x000fc600078e3cff */
[----:B------:R-:W4:Y:S01]  /*22d0*/  @P4 LDG.E R21, desc[UR12][R14.64+0xf4] ;  /* 0x0000f40c0e154981 */ /* 0x000f22000c1e1900 */
[----:B------:R-:W-:Y:S02]  /*22e0*/  @P0 LOP3.LUT R2, R2, R23, RZ, 0x3c, !PT ;  /* 0x0000001702020212 */ /* 0x000fe400078e3cff */
[----:B------:R-:W-:Y:S01]  /*22f0*/  LOP3.LUT P0, RZ, R31, 0x8000, RZ, 0xc0, !PT ;  /* 0x000080001fff7812 */ /* 0x000fe2000780c0ff */
[----:B------:R-:W4:Y:S01]  /*2300*/  @P4 LDG.E R23, desc[UR12][R14.64+0xfc] ;  /* 0x0000fc0c0e174981 */ /* 0x000f22000c1e1900 */
[----:B------:R-:W-:-:S03]  /*2310*/  @P2 LOP3.LUT R7, R7, R32, RZ, 0x3c, !PT ;  /* 0x0000002007072212 */ /* 0x000fc600078e3cff */
        /* <DEDUP_REMOVED lines=16> */
[----:B------:R-:W4:Y:S04]  /*2420*/  @P0 LDG.E R35, desc[UR12][R14.64+0x134] ;  /* 0x0001340c0e230981 */ /* 0x000f28000c1e1900 */
[----:B------:R-:W4:Y:S04]  /*2430*/  @P0 LDG.E R39, desc[UR12][R14.64+0x13c] ;  /* 0x00013c0c0e270981 */ /* 0x000f28000c1e1900 */
[----:B------:R-:W4:Y:S04]  /*2440*/  @P0 LDG.E R37, desc[UR12][R14.64+0x138] ;  /* 0x0001380c0e250981 */ /* 0x000f28000c1e1900 */
[----:B------:R-:W4:Y:S01]  /*2450*/  @P0 LDG.E R19, desc[UR12][R14.64+0x12c] ;  /* 0x00012c0c0e130981 */ /* 0x000f22000c1e1900 */
[----:B------:R-:W-:-:S04]  /*2460*/  UIADD3 UR4, UPT, UPT, UR4, 0x10, URZ ;  /* 0x0000001004047890 */ /* 0x000fc8000fffe0ff */
[----:B------:R-:W-:Y:S01]  /*2470*/  UISETP.NE.AND UP0, UPT, UR4, 0x20, UPT ;  /* 0x000000200400788c */ /* 0x000fe2000bf05270 */
[----:B--2---:R-:W-:-:S04]  /*2480*/  @P1 LOP3.LUT R5, R5, R22, RZ, 0x3c, !PT ;  /* 0x0000001605051212 */ /* 0x004fc800078e3cff */
[----:B---3--:R-:W-:-:S04]  /*2490*/  @P2 LOP3.LUT R5, R5, R24, RZ, 0x3c, !PT ;  /* 0x0000001805052212 */ /* 0x008fc800078e3cff */
[----:B----4-:R-:W-:Y:S02]  /*24a0*/  @P3 LOP3.LUT R5, R5, R26, RZ, 0x3c, !PT ;  /* 0x0000001a05053212 */ /* 0x010fe400078e3cff */
        /* <DEDUP_REMOVED lines=20> */
[----:B------:R-:W-:Y:S01]  /*25f0*/  @P0 LOP3.LUT R5, R5, R19, RZ, 0x3c, !PT ;  /* 0x0000001305050212 */ /* 0x000fe200078e3cff */
[----:B------:R-:W-:Y:S06]  /*2600*/  BRA.U UP0, `(.L_x_8) ;  /* 0xfffffff5004c7547 */ /* 0x000fec000b83ffff */
[----:B------:R-:W-:-:S05]  /*2610*/  VIADD R16, R16, 0x1 ;  /* 0x0000000110107836 */ /* 0x000fca0000000000 */
[----:B------:R-:W-:-:S13]  /*2620*/  ISETP.NE.AND P0, PT, R16, 0x5, PT ;  /* 0x000000051000780c */ /* 0x000fda0003f05270 */
[----:B------:R-:W-:Y:S05]  /*2630*/  @P0 BRA `(.L_x_9) ;  /* 0xfffffff400300947 */ /* 0x000fea000383ffff */
[----:B------:R3:W-:Y:S04]  /*2640*/  STL [R1+0x4], R5 ;  /* 0x0000040501007387 */ /* 0x0007e80000100800 */
[----:B------:R3:W-:Y:S04]  /*2650*/  STL.64 [R1+0x8], R6 ;  /* 0x0000080601007387 */ /* 0x0007e80000100a00 */
[----:B------:R3:W-:Y:S02]  /*2660*/  STL.64 [R1+0x10], R2 ;  /* 0x0000100201007387 */ /* 0x0007e40000100a00 */
.L_x_3:
[----:B------:R-:W-:Y:S05]  /*2670*/  BSYNC.RECONVERGENT B1 ;  /* 0x0000000000017941 */ /* 0x000fea0003800200 */
.L_x_2:
[----:B------:R-:W-:Y:S01]  /*2680*/  ISETP.GT.U32.AND P0, PT, R12, 0x3, PT ;  /* 0x000000030c00780c */ /* 0x000fe20003f04070 */
[----:B------:R-:W-:Y:S01]  /*2690*/  VIADD R10, R10, 0x1 ;  /* 0x000000010a0a7836 */ /* 0x000fe20000000000 */
[--C-:B------:R-:W-:Y:S02]  /*26a0*/  SHF.R.U64 R12, R12, 0x2, R13.reuse ;  /* 0x000000020c0c7819 */ /* 0x100fe4000000120d */
[----:B------:R-:W-:Y:S02]  /*26b0*/  ISETP.GT.U32.AND.EX P0, PT, R13, RZ, PT, P0 ;  /* 0x000000ff0d00720c */ /* 0x000fe40003f04100 */
[----:B------:R-:W-:-:S11]  /*26c0*/  SHF.R.U32.HI R13, RZ, 0x2, R13 ;  /* 0x00000002ff0d7819 */ /* 0x000fd6000001160d */
[----:B------:R-:W-:Y:S05]  /*26d0*/  @P0 BRA `(.L_x_10) ;  /* 0xffffffd800cc0947 */ /* 0x000fea000383ffff */
.L_x_1:
[----:B------:R-:W-:Y:S05]  /*26e0*/  BSYNC.RECONVERGENT B0 ;  /* 0x0000000000007941 */ /* 0x000fea0003800200 */
.L_x_0:
[----:B------:R-:W4:Y:S01]  /*26f0*/  LDCU.64 UR4, c[0x0][0x390] ;  /* 0x00007200ff0477ac */ /* 0x000f220008000a00 */
[----:B------:R-:W1:Y:S01]  /*2700*/  LDC.64 R8, c[0x0][0x388] ;  /* 0x0000e200ff087b82 */ /* 0x000e620000000a00 */
[----:B----4-:R-:W-:-:S04]  /*2710*/  LEA R30, P0, R11, UR4, 0x2 ;  /* 0x000000040b1e7c11 */ /* 0x010fc8000f8010ff */
[----:B------:R-:W-:Y:S01]  /*2720*/  LEA.HI.X R31, R11, UR5, R0, 0x2, P0 ;  /* 0x000000050b1f7c11 */ /* 0x000fe200080f1400 */
[----:B------:R-:W4:Y:S04]  /*2730*/  LDCU UR5, c[0x0][0x398] ;  /* 0x00007300ff0577ac */ /* 0x000f280008000800 */
[----:B------:R0:W5:Y:S01]  /*2740*/  LDG.E R35, desc[UR12][R30.64] ;  /* 0x0000000c1e237981 */ /* 0x000162000c1e1900 */
[----:B------:R-:W-:-:S03]  /*2750*/  UIADD3 UR6, UPT, UPT, UR6, 0x30, URZ ;  /* 0x0000003006067890 */ /* 0x000fc6000fffe0ff */
[----:B------:R0:W-:Y:S04]  /*2760*/  STL.64 [R1+0x18], RZ ;  /* 0x000018ff01007387 */ /* 0x0001e80000100a00 */
[----:B------:R0:W-:Y:S04]  /*2770*/  STL [R1+0x20], RZ ;  /* 0x000020ff01007387 */ /* 0x0001e80000100800 */
[----:B------:R0:W-:Y:S01]  /*2780*/  STL.64 [R1+0x28], RZ ;  /* 0x000028ff01007387 */ /* 0x0001e20000100a00 */
[----:B----4-:R-:W-:Y:S02]  /*2790*/  UISETP.GE.AND UP0, UPT, UR5, 0x1, UPT ;  /* 0x000000010500788c */ /* 0x010fe4000bf06270 */
[----:B------:R-:W-:-:S04]  /*27a0*/  IMAD R0, R11, UR5, RZ ;  /* 0x000000050b007c24 */ /* 0x000fc8000f8e02ff */
[----:B-1----:R-:W-:-:S03]  /*27b0*/  IMAD.WIDE R8, R0, 0x4, R8 ;  /* 0x0000000400087825 */ /* 0x002fc600078e0208 */
[----:B0-----:R-:W-:Y:S05]  /*27c0*/  BRA.U !UP0, `(.L_x_11) ;  /* 0x00000005084c7547 */ /* 0x001fea000b800000 */
[----:B------:R-:W-:Y:S01]  /*27d0*/  UISETP.GE.U32.AND UP0, UPT, UR5, 0x10, UPT ;  /* 0x000000100500788c */ /* 0x000fe2000bf06070 */
[----:B------:R-:W-:Y:S01]  /*27e0*/  IMAD.MOV.U32 R11, RZ, RZ, RZ ;  /* 0x000000ffff0b7224 */ /* 0x000fe200078e00ff */
[----:B------:R-:W-:-:S04]  /*27f0*/  ULOP3.LUT UR4, UR5, 0xf, URZ, 0xc0, !UPT ;  /* 0x0000000f05047892 */ /* 0x000fc8000f8ec0ff */
[----:B------:R-:W-:-:S03]  /*2800*/  UISETP.NE.AND UP1, UPT, UR4, URZ, UPT ;  /* 0x000000ff0400728c */ /* 0x000fc6000bf25270 */
[----:B------:R-:W-:Y:S08]  /*2810*/  BRA.U !UP0, `(.L_x_12) ;  /* 0x0000000108707547 */ /* 0x000ff0000b800000 */
[----:B------:R-:W-:Y:S01]  /*2820*/  ULOP3.LUT UR7, UR5, 0x7ffffff0, URZ, 0xc0, !UPT ;  /* 0x7ffffff005077892 */ /* 0x000fe2000f8ec0ff */
[----:B------:R-:W-:-:S05]  /*2830*/  IMAD.MOV.U32 R10, RZ, RZ, RZ ;  /* 0x000000ffff0a7224 */ /* 0x000fca00078e00ff */
[----:B------:R-:W-:-:S07]  /*2840*/  IMAD.U32 R11, RZ, RZ, UR7 ;  /* 0x00000007ff0b7e24 */ /* 0x000fce000f8e00ff */
.L_x_13:
[----:B------:R-:W-:-:S05]  /*2850*/  IMAD.WIDE.U32 R28, R10, 0x4, R8 ;  /* 0x000000040a1c7825 */ /* 0x000fca00078e0008 */
[----:B0-----:R-:W4:Y:S04]  /*2860*/  LDG.E R12, desc[UR12][R28.64] ;  /* 0x0000000c1c0c7981 */ /* 0x001f28000c1e1900 */
[----:B------:R-:W4:Y:S04]  /*2870*/  LDG.E R13, desc[UR12][R28.64+0x4] ;  /* 0x0000040c1c0d7981 */ /* 0x000f28000c1e1900 */
[----:B------:R-:W4:Y:S04]  /*2880*/  LDG.E R14, desc[UR12][R28.64+0x8] ;  /* 0x0000080c1c0e7981 */ /* 0x000f28000c1e1900 */
[----:B------:R-:W4:Y:S04]  /*2890*/  LDG.E R15, desc[UR12][R28.64+0xc] ;  /* 0x00000c0c1c0f7981 */ /* 0x000f28000c1e1900 */
[----:B------:R-:W2:Y:S04]  /*28a0*/  LDG.E R16, desc[UR12][R28.64+0x10] ;  /* 0x0000100c1c107981 */ /* 0x000ea8000c1e1900 */
[----:B------:R-:W2:Y:S04]  /*28b0*/  LDG.E R17, desc[UR12][R28.64+0x14] ;  /* 0x0000140c1c117981 */ /* 0x000ea8000c1e1900 */
[----:B------:R-:W2:Y:S04]  /*28c0*/  LDG.E R18, desc[UR12][R28.64+0x18] ;  /* 0x0000180c1c127981 */ /* 0x000ea8000c1e1900 */
[----:B------:R-:W2:Y:S04]  /*28d0*/  LDG.E R19, desc[UR12][R28.64+0x1c] ;  /* 0x00001c0c1c137981 */ /* 0x000ea8000c1e1900 */
[----:B------:R-:W3:Y:S04]  /*28e0*/  LDG.E R20, desc[UR12][R28.64+0x20] ;  /* 0x0000200c1c147981 */ /* 0x000ee8000c1e1900 */
[----:B------:R-:W3:Y:S04]  /*28f0*/  LDG.E R21, desc[UR12][R28.64+0x24] ;  /* 0x0000240c1c157981 */ /* 0x000ee8000c1e1900 */
[----:B------:R-:W3:Y:S04]  /*2900*/  LDG.E R22, desc[UR12][R28.64+0x28] ;  /* 0x0000280c1c167981 */ /* 0x000ee8000c1e1900 */
[----:B------:R-:W3:Y:S04]  /*2910*/  LDG.E R23, desc[UR12][R28.64+0x2c] ;  /* 0x00002c0c1c177981 */ /* 0x000ee8000c1e1900 */
[----:B------:R-:W3:Y:S04]  /*2920*/  LDG.E R24, desc[UR12][R28.64+0x30] ;  /* 0x0000300c1c187981 */ /* 0x000ee8000c1e1900 */
[----:B------:R-:W3:Y:S04]  /*2930*/  LDG.E R25, desc[UR12][R28.64+0x34] ;  /* 0x0000340c1c197981 */ /* 0x000ee8000c1e1900 */
[----:B------:R-:W3:Y:S04]  /*2940*/  LDG.E R26, desc[UR12][R28.64+0x38] ;  /* 0x0000380c1c1a7981 */ /* 0x000ee8000c1e1900 */
[----:B------:R-:W3:Y:S01]  /*2950*/  LDG.E R27, desc[UR12][R28.64+0x3c] ;  /* 0x00003c0c1c1b7981 */ /* 0x000ee2000c1e1900 */
[C---:B------:R-:W-:Y:S01]  /*2960*/  LEA R32, R10.reuse, UR11, 0x2 ;  /* 0x0000000b0a207c11 */ /* 0x040fe2000f8e10ff */
[----:B------:R-:W-:-:S05]  /*2970*/  VIADD R10, R10, 0x10 ;  /* 0x000000100a0a7836 */ /* 0x000fca0000000000 */
[----:B------:R-:W-:Y:S01]  /*2980*/  ISETP.NE.AND P0, PT, R10, R11, PT ;  /* 0x0000000b0a00720c */ /* 0x000fe20003f05270 */
[----:B----4-:R0:W-:Y:S04]  /*2990*/  STL.128 [R32+0x30], R12 ;  /* 0x0000300c20007387 */ /* 0x0101e80000100c00 */
[----:B--2---:R0:W-:Y:S04]  /*29a0*/  STL.128 [R32+0x40], R16 ;  /* 0x0000401020007387 */ /* 0x0041e80000100c00 */
[----:B---3--:R0:W-:Y:S04]  /*29b0*/  STL.128 [R32+0x50], R20 ;  /* 0x0000501420007387 */ /* 0x0081e80000100c00 */
[----:B------:R0:W-:Y:S01]  /*29c0*/  STL.128 [R32+0x60], R24 ;  /* 0x0000601820007387 */ /* 0x0001e20000100c00 */
[----:B------:R-:W-:Y:S05]  /*29d0*/  @P0 BRA `(.L_x_13) ;  /* 0xfffffffc009c0947 */ /* 0x000fea000383ffff */
.L_x_12:
[----:B------:R-:W-:Y:S05]  /*29e0*/  BRA.U !UP1, `(.L_x_11) ;  /* 0x0000000109c47547 */ /* 0x000fea000b800000 */
[----:B------:R-:W-:Y:S02]  /*29f0*/  UISETP.GE.U32.AND UP0, UPT, UR4, 0x8, UPT ;  /* 0x000000080400788c */ /* 0x000fe4000bf06070 */
[----:B------:R-:W-:-:S04]  /*2a00*/  ULOP3.LUT UR7, UR5, 0x7, URZ, 0xc0, !UPT ;  /* 0x0000000705077892 */ /* 0x000fc8000f8ec0ff */
[----:B------:R-:W-:-:S03]  /*2a10*/  UISETP.NE.AND UP1, UPT, UR7, URZ, UPT ;  /* 0x000000ff0700728c */ /* 0x000fc6000bf25270 */
[----:B------:R-:W-:Y:S08]  /*2a20*/  BRA.U !UP0, `(.L_x_14) ;  /* 0x00000001084c7547 */ /* 0x000ff0000b800000 */
[----:B0-----:R-:W-:-:S05]  /*2a30*/  IMAD.WIDE.U32 R12, R11, 0x4, R8 ;  /* 0x000000040b0c7825 */ /* 0x001fca00078e0008 */
[----:B------:R-:W4:Y:S04]  /*2a40*/  LDG.E R10, desc[UR12][R12.64] ;  /* 0x0000000c0c0a7981 */ /* 0x000f28000c1e1900 */
[----:B------:R-:W2:Y:S04]  /*2a50*/  LDG.E R14, desc[UR12][R12.64+0x4] ;  /* 0x0000040c0c0e7981 */ /* 0x000ea8000c1e1900 */
[----:B------:R-:W3:Y:S04]  /*2a60*/  LDG.E R15, desc[UR12][R12.64+0x8] ;  /* 0x0000080c0c0f7981 */ /* 0x000ee8000c1e1900 */
[----:B------:R-:W3:Y:S04]  /*2a70*/  LDG.E R16, desc[UR12][R12.64+0xc] ;  /* 0x00000c0c0c107981 */ /* 0x000ee8000c1e1900 */
[----:B------:R-:W3:Y:S04]  /*2a80*/  LDG.E R17, desc[UR12][R12.64+0x10] ;  /* 0x0000100c0c117981 */ /* 0x000ee8000c1e1900 */
[----:B------:R-:W3:Y:S04]  /*2a90*/  LDG.E R18, desc[UR12][R12.64+0x14] ;  /* 0x0000140c0c127981 */ /* 0x000ee8000c1e1900 */
[----:B------:R-:W3:Y:S04]  /*2aa0*/  LDG.E R19, desc[UR12][R12.64+0x18] ;  /* 0x0000180c0c137981 */ /* 0x000ee8000c1e1900 */
[----:B------:R-:W3:Y:S01]  /*2ab0*/  LDG.E R20, desc[UR12][R12.64+0x1c] ;  /* 0x00001c0c0c147981 */ /* 0x000ee2000c1e1900 */
[C---:B------:R-:W-:Y:S01]  /*2ac0*/  LEA R21, R11.reuse, UR11, 0x2 ;  /* 0x0000000b0b157c11 */ /* 0x040fe2000f8e10ff */
[----:B------:R-:W-:-:S04]  /*2ad0*/  VIADD R11, R11, 0x8 ;  /* 0x000000080b0b7836 */ /* 0x000fc80000000000 */
[----:B----4-:R1:W-:Y:S04]  /*2ae0*/  STL [R21+0x30], R10 ;  /* 0x0000300a15007387 */ /* 0x0103e80000100800 */
[----:B--2---:R1:W-:Y:S04]  /*2af0*/  STL [R21+0x34], R14 ;  /* 0x0000340e15007387 */ /* 0x0043e80000100800 */
[----:B---3--:R1:W-:Y:S04]  /*2b00*/  STL [R21+0x38], R15 ;  /* 0x0000380f15007387 */ /* 0x0083e80000100800 */
[----:B------:R1:W-:Y:S04]  /*2b10*/  STL [R21+0x3c], R16 ;  /* 0x00003c1015007387 */ /* 0x0003e80000100800 */
[----:B------:R1:W-:Y:S04]  /*2b20*/  STL [R21+0x40], R17 ;  /* 0x0000401115007387 */ /* 0x0003e80000100800 */
[----:B------:R1:W-:Y:S04]  /*2b30*/  STL [R21+0x44], R18 ;  /* 0x0000441215007387 */ /* 0x0003e80000100800 */
[----:B------:R1:W-:Y:S04]  /*2b40*/  STL [R21+0x48], R19 ;  /* 0x0000481315007387 */ /* 0x0003e80000100800 */
[----:B------:R1:W-:Y:S02]  /*2b50*/  STL [R21+0x4c], R20 ;  /* 0x00004c1415007387 */ /* 0x0003e40000100800 */
.L_x_14:
[----:B------:R-:W-:Y:S05]  /*2b60*/  BRA.U !UP1, `(.L_x_11) ;  /* 0x0000000109647547 */ /* 0x000fea000b800000 */
[----:B------:R-:W-:Y:S02]  /*2b70*/  UISETP.GE.U32.AND UP0, UPT, UR7, 0x4, UPT ;  /* 0x000000040700788c */ /* 0x000fe4000bf06070 */
[----:B------:R-:W-:-:S04]  /*2b80*/  ULOP3.LUT UR8, UR5, 0x3, URZ, 0xc0, !UPT ;  /* 0x0000000305087892 */ /* 0x000fc8000f8ec0ff */
[----:B------:R-:W-:-:S03]  /*2b90*/  UISETP.NE.AND UP1, UPT, UR8, URZ, UPT ;  /* 0x000000ff0800728c */ /* 0x000fc6000bf25270 */
[----:B------:R-:W-:Y:S08]  /*2ba0*/  BRA.U !UP0, `(.L_x_15) ;  /* 0x00000001082c7547 */ /* 0x000ff0000b800000 */
[----:B0-----:R-:W-:-:S05]  /*2bb0*/  IMAD.WIDE.U32 R12, R11, 0x4, R8 ;  /* 0x000000040b0c7825 */ /* 0x001fca00078e0008 */
[----:B-1----:R-:W4:Y:S04]  /*2bc0*/  LDG.E R10, desc[UR12][R12.64] ;  /* 0x0000000c0c0a7981 */ /* 0x002f28000c1e1900 */
[----:B------:R-:W2:Y:S04]  /*2bd0*/  LDG.E R14, desc[UR12][R12.64+0x4] ;  /* 0x0000040c0c0e7981 */ /* 0x000ea8000c1e1900 */
[----:B------:R-:W3:Y:S04]  /*2be0*/  LDG.E R16, desc[UR12][R12.64+0x8] ;  /* 0x0000080c0c107981 */ /* 0x000ee8000c1e1900 */
[----:B------:R-:W3:Y:S01]  /*2bf0*/  LDG.E R18, desc[UR12][R12.64+0xc] ;  /* 0x00000c0c0c127981 */ /* 0x000ee2000c1e1900 */
[C---:B------:R-:W-:Y:S01]  /*2c00*/  LEA R15, R11.reuse, UR11, 0x2 ;  /* 0x0000000b0b0f7c11 */ /* 0x040fe2000f8e10ff */
[----:B------:R-:W-:-:S04]  /*2c10*/  VIADD R11, R11, 0x4 ;  /* 0x000000040b0b7836 */ /* 0x000fc80000000000 */
[----:B----4-:R4:W-:Y:S04]  /*2c20*/  STL [R15+0x30], R10 ;  /* 0x0000300a0f007387 */ /* 0x0109e80000100800 */
[----:B--2---:R4:W-:Y:S04]  /*2c30*/  STL [R15+0x34], R14 ;  /* 0x0000340e0f007387 */ /* 0x0049e80000100800 */
[----:B---3--:R4:W-:Y:S04]  /*2c40*/  STL [R15+0x38], R16 ;  /* 0x000038100f007387 */ /* 0x0089e80000100800 */
[----:B------:R4:W-:Y:S02]  /*2c50*/  STL [R15+0x3c], R18 ;  /* 0x00003c120f007387 */ /* 0x0009e40000100800 */
.L_x_15:
[----:B------:R-:W-:Y:S05]  /*2c60*/  BRA.U !UP1, `(.L_x_11) ;  /* 0x0000000109247547 */ /* 0x000fea000b800000 */
[----:B------:R-:W-:-:S05]  /*2c70*/  UMOV UR4, URZ ;  /* 0x000000ff00047c82 */ /* 0x000fca0008000000 */
.L_x_16:
[----:B0-----:R-:W-:-:S06]  /*2c80*/  IMAD.WIDE.U32 R12, R11, 0x4, R8 ;  /* 0x000000040b0c7825 */ /* 0x001fcc00078e0008 */
[----:B------:R-:W2:Y:S01]  /*2c90*/  LDG.E R12, desc[UR12][R12.64] ;  /* 0x0000000c0c0c7981 */ /* 0x000ea2000c1e1900 */
[C---:B-1--4-:R-:W-:Y:S01]  /*2ca0*/  LEA R15, R11.reuse, UR11, 0x2 ;  /* 0x0000000b0b0f7c11 */ /* 0x052fe2000f8e10ff */
[----:B------:R-:W-:Y:S01]  /*2cb0*/  UIADD3 UR4, UPT, UPT, UR4, 0x1, URZ ;  /* 0x0000000104047890 */ /* 0x000fe2000fffe0ff */
[----:B------:R-:W-:-:S03]  /*2cc0*/  VIADD R11, R11, 0x1 ;  /* 0x000000010b0b7836 */ /* 0x000fc60000000000 */
[----:B------:R-:W-:Y:S01]  /*2cd0*/  UISETP.NE.AND UP0, UPT, UR4, UR8, UPT ;  /* 0x000000080400728c */ /* 0x000fe2000bf05270 */
[----:B--2---:R0:W-:Y:S08]  /*2ce0*/  STL [R15+0x30], R12 ;  /* 0x0000300c0f007387 */ /* 0x0041f00000100800 */
[----:B------:R-:W-:Y:S05]  /*2cf0*/  BRA.U UP0, `(.L_x_16) ;  /* 0xfffffffd00e07547 */ /* 0x000fea000b83ffff */
.L_x_11:
[----:B------:R-:W2:Y:S02]  /*2d00*/  LDCU UR4, c[0x0][0x3a4] ;  /* 0x00007480ff0477ac */ /* 0x000ea40008000800 */
[----:B--2---:R-:W-:-:S09]  /*2d10*/  UISETP.GE.AND UP0, UPT, UR4, 0x1, UPT ;  /* 0x000000010400788c */ /* 0x004fd2000bf06270 */
[----:B------:R-:W-:Y:S05]  /*2d20*/  BRA.U !UP0, `(.L_x_17) ;  /* 0x00000025085c7547 */ /* 0x000fea000b800000 */
[----:B-1--4-:R-:W-:Y:S01]  /*2d30*/  IADD3 R10, P0, PT, R8, 0x10, RZ ;  /* 0x00000010080a7810 */ /* 0x012fe20007f1e0ff */
[----:B0----5:R-:W-:Y:S01]  /*2d40*/  IMAD.MOV.U32 R21, RZ, RZ, R35 ;  /* 0x000000ffff157224 */ /* 0x021fe200078e0023 */
[----:B------:R-:W-:Y:S02]  /*2d50*/  ULOP3.LUT UR18, UR5, 0x7, URZ, 0xc0, !UPT ;  /* 0x0000000705127892 */ /* 0x000fe4000f8ec0ff */
[----:B------:R-:W-:Y:S01]  /*2d60*/  ULOP3.LUT UR19, UR5, 0x3, URZ, 0xc0, !UPT ;  /* 0x0000000305137892 */ /* 0x000fe2000f8ec0ff */
[----:B------:R-:W-:Y:S01]  /*2d70*/  IMAD.X R11, RZ, RZ, R9, P0 ;  /* 0x000000ffff0b7224 */ /* 0x000fe200000e0609 */
[----:B------:R-:W-:Y:S01]  /*2d80*/  ULOP3.LUT UR10, UR5, 0x7ffffff0, URZ, 0xc0, !UPT ;  /* 0x7ffffff0050a7892 */ /* 0x000fe2000f8ec0ff */
[----:B------:R-:W-:-:S11]  /*2d90*/  UMOV UR4, URZ ;  /* 0x000000ff00047c82 */ /* 0x000fd60008000000 */
.L_x_43:
[----:B------:R-:W-:Y:S01]  /*2da0*/  SHF.R.U32.HI R12, RZ, 0x2, R5 ;  /* 0x00000002ff0c7819 */ /* 0x000fe20000011605 */
[----:B------:R-:W0:Y:S01]  /*2db0*/  LDCU UR7, c[0x0][0x398] ;  /* 0x00007300ff0777ac */ /* 0x000e220008000800 */
[----:B----4-:R-:W-:Y:S01]  /*2dc0*/  SHF.R.U32.HI R15, RZ, 0x2, R6 ;  /* 0x00000002ff0f7819 */ /* 0x010fe20000011606 */
[----:B---3--:R-:W-:Y:S01]  /*2dd0*/  IMAD.MOV.U32 R14, RZ, RZ, 0x0 ;  /* 0x00000000ff0e7424 */ /* 0x008fe200078e00ff */
[----:B------:R-:W-:Y:S01]  /*2de0*/  LOP3.LUT R12, R12, R5, RZ, 0x3c, !PT ;  /* 0x000000050c0c7212 */ /* 0x000fe200078e3cff */
[----:B---3--:R-:W-:Y:S01]  /*2df0*/  IMAD.SHL.U32 R5, R3, 0x10, RZ ;  /* 0x0000001003057824 */ /* 0x008fe200078e00ff */
[----:B------:R-:W-:Y:S01]  /*2e00*/  LOP3.LUT R15, R15, R6, RZ, 0x3c, !PT ;  /* 0x000000060f0f7212 */ /* 0x000fe200078e3cff */
[----:B------:R-:W1:Y:S02]  /*2e10*/  LDCU.64 UR8, c[0x0][0x3a0] ;  /* 0x00007400ff0877ac */ /* 0x000e640008000a00 */
[----:B------:R-:W-:-:S05]  /*2e20*/  IMAD.SHL.U32 R13, R12, 0x2, RZ ;  /* 0x000000020c0d7824 */ /* 0x000fca00078e00ff */
[----:B------:R-:W-:Y:S01]  /*2e30*/  LOP3.LUT R12, R12, R13, R5, 0x96, !PT ;  /* 0x0000000d0c0c7212 */ /* 0x000fe200078e9605 */
[----:B------:R-:W-:-:S03]  /*2e40*/  IMAD.SHL.U32 R5, R15, 0x2, RZ ;  /* 0x000000020f057824 */ /* 0x000fc600078e00ff */
[----:B------:R-:W-:Y:S01]  /*2e50*/  LOP3.LUT R29, R12, R3, RZ, 0x3c, !PT ;  /* 0x000000030c1d7212 */ /* 0x000fe200078e3cff */
[C---:B------:R-:W-:Y:S01]  /*2e60*/  VIADD R28, R4.reuse, 0x161f14 ;  /* 0x00161f14041c7836 */ /* 0x040fe20000000000 */
[----:B0-----:R-:W-:Y:S02]  /*2e70*/  I2F.F64 R16, UR7 ;  /* 0x0000000700107d12 */ /* 0x001fe40008201c00 */
[----:B------:R-:W-:Y:S01]  /*2e80*/  IADD3 R19, PT, PT, R4, 0x587c5, R29 ;  /* 0x000587c504137810 */ /* 0x000fe20007ffe01d */
[----:B------:R-:W-:-:S05]  /*2e90*/  IMAD.SHL.U32 R6, R29, 0x10, RZ ;  /* 0x000000101d067824 */ /* 0x000fca00078e00ff */
[----:B------:R-:W-:Y:S01]  /*2ea0*/  LOP3.LUT R6, R15, R5, R6, 0x96, !PT ;  /* 0x000000050f067212 */ /* 0x000fe200078e9606 */
[----:B------:R-:W-:-:S03]  /*2eb0*/  IMAD.MOV.U32 R15, RZ, RZ, 0x3ca00000 ;  /* 0x3ca00000ff0f7424 */ /* 0x000fc600078e00ff */
[----:B------:R-:W-:Y:S02]  /*2ec0*/  LOP3.LUT R5, R6, R29, RZ, 0x3c, !PT ;  /* 0x0000001d06057212 */ /* 0x000fe400078e3cff */
[----:B------:R-:W-:Y:S02]  /*2ed0*/  SHF.R.U32.HI R6, RZ, 0x2, R7 ;  /* 0x00000002ff067819 */ /* 0x000fe40000011607 */
[----:B------:R-:W-:Y:S02]  /*2ee0*/  IADD3 R12, PT, PT, R4, 0xb0f8a, R5 ;  /* 0x000b0f8a040c7810 */ /* 0x000fe40007ffe005 */
[----:B------:R-:W-:-:S03]  /*2ef0*/  LOP3.LUT R6, R6, R7, RZ, 0x3c, !PT ;  /* 0x0000000706067212 */ /* 0x000fc600078e3cff */
[----:B------:R-:W-:-:S04]  /*2f00*/  IMAD.WIDE.U32 R12, R12, 0x200000, RZ ;  /* 0x002000000c0c7825 */ /* 0x000fc800078e00ff */
[----:B------:R-:W-:Y:S01]  /*2f10*/  IMAD.SHL.U32 R20, R6, 0x2, RZ ;  /* 0x0000000206147824 */ /* 0x000fe200078e00ff */
[----:B------:R-:W-:Y:S01]  /*2f20*/  LOP3.LUT R18, R12, R19, RZ, 0x3c, !PT ;  /* 0x000000130c127212 */ /* 0x000fe200078e3cff */
[----:B------:R-:W-:Y:S02]  /*2f30*/  IMAD.MOV.U32 R19, RZ, RZ, R13 ;  /* 0x000000ffff137224 */ /* 0x000fe400078e000d */
[----:B------:R-:W-:Y:S02]  /*2f40*/  IMAD.SHL.U32 R7, R5, 0x10, RZ ;  /* 0x0000001005077824 */ /* 0x000fe400078e00ff */
[----:B------:R0:W2:Y:S03]  /*2f50*/  I2F.F64.U64 R12, R18 ;  /* 0x00000012000c7312 */ /* 0x0000a60000301800 */
[----:B------:R-:W-:Y:S02]  /*2f60*/  LOP3.LUT R6, R6, R20, R7, 0x96, !PT ;  /* 0x0000001406067212 */ /* 0x000fe400078e9607 */
[----:B0-----:R-:W-:-:S02]  /*2f70*/  SHF.R.U32.HI R19, RZ, 0x2, R2 ;  /* 0x00000002ff137819 */ /* 0x001fc40000011602 */
[----:B------:R-:W-:Y:S02]  /*2f80*/  LOP3.LUT R6, R6, R5, RZ, 0x3c, !PT ;  /* 0x0000000506067212 */ /* 0x000fe400078e3cff */
[----:B------:R-:W-:Y:S01]  /*2f90*/  LOP3.LUT R19, R19, R2, RZ, 0x3c, !PT ;  /* 0x0000000213137212 */ /* 0x000fe200078e3cff */
[----:B-1----:R-:W-:Y:S01]  /*2fa0*/  UIADD3 UR5, UPT, UPT, UR8, 0x1, URZ ;  /* 0x0000000108057890 */ /* 0x002fe2000fffe0ff */
[----:B--2---:R-:W-:Y:S01]  /*2fb0*/  DFMA R12, R12, R14, 5.5511151231257827021e-17 ;  /* 0x3c9000000c0c742b */ /* 0x004fe2000000000e */
[----:B------:R-:W-:Y:S02]  /*2fc0*/  IMAD.SHL.U32 R2, R6, 0x10, RZ ;  /* 0x0000001006027824 */ /* 0x000fe400078e00ff */
[----:B------:R-:W-:-:S05]  /*2fd0*/  IMAD.SHL.U32 R7, R19, 0x2, RZ ;  /* 0x0000000213077824 */ /* 0x000fca00078e00ff */
[----:B------:R-:W-:Y:S02]  /*2fe0*/  LOP3.LUT R7, R19, R7, R2, 0x96, !PT ;  /* 0x0000000713077212 */ /* 0x000fe400078e9602 */
[----:B------:R-:W-:Y:S01]  /*2ff0*/  IADD3 R25, PT, PT, R4, 0x10974f, R6 ;  /* 0x0010974f04197810 */ /* 0x000fe20007ffe006 */
[----:B------:R-:W-:Y:S01]  /*3000*/  I2F.F64 R22, UR5 ;  /* 0x0000000500167d12 */ /* 0x000fe20008201c00 */
[----:B------:R-:W-:Y:S01]  /*3010*/  LOP3.LUT R43, R7, R6, RZ, 0x3c, !PT ;  /* 0x00000006072b7212 */ /* 0x000fe200078e3cff */
[----:B------:R-:W-:Y:S01]  /*3020*/  DMUL R16, R16, R12 ;  /* 0x0000000c10107228 */ /* 0x000fe20000000000 */
[----:B------:R-:W0:Y:S03]  /*3030*/  LDCU UR5, c[0x0][0x398] ;  /* 0x00007300ff0577ac */ /* 0x000e260008000800 */
[----:B------:R-:W-:-:S04]  /*3040*/  IMAD.IADD R18, R43, 0x1, R28 ;  /* 0x000000012b127824 */ /* 0x000fc800078e021c */
[----:B------:R-:W-:Y:S02]  /*3050*/  IMAD.WIDE.U32 R18, R18, 0x200000, RZ ;  /* 0x0020000012127825 */ /* 0x000fe400078e00ff */
[----:B------:R-:W1:Y:S01]  /*3060*/  F2I.F64.TRUNC R17, R16 ;  /* 0x0000001000117311 */ /* 0x000e62000030d100 */
[----:B------:R-:W-:Y:S01]  /*3070*/  LOP3.LUT R24, R18, R25, RZ, 0x3c, !PT ;  /* 0x0000001912187212 */ /* 0x000fe200078e3cff */
[----:B------:R-:W-:-:S06]  /*3080*/  IMAD.MOV.U32 R25, RZ, RZ, R19 ;  /* 0x000000ffff197224 */ /* 0x000fcc00078e0013 */
[----:B------:R-:W2:Y:S01]  /*3090*/  I2F.F64.U64 R18, R24 ;  /* 0x0000001800127312 */ /* 0x000ea20000301800 */
[----:B-1----:R-:W-:-:S05]  /*30a0*/  IMAD.WIDE R12, R17, 0x4, R8 ;  /* 0x00000004110c7825 */ /* 0x002fca00078e0208 */
[----:B-----5:R1:W5:Y:S01]  /*30b0*/  LDG.E R41, desc[UR12][R12.64] ;  /* 0x0000000c0c297981 */ /* 0x020362000c1e1900 */
[----:B0-----:R-:W-:Y:S01]  /*30c0*/  UISETP.GE.AND UP1, UPT, UR5, 0x1, UPT ;  /* 0x000000010500788c */ /* 0x001fe2000bf26270 */
[----:B------:R-:W-:Y:S01]  /*30d0*/  IMAD.MOV.U32 R20, RZ, RZ, RZ ;  /* 0x000000ffff147224 */ /* 0x000fe200078e00ff */
[----:B--2---:R-:W-:Y:S01]  /*30e0*/  DFMA R18, R18, R14, 5.5511151231257827021e-17 ;  /* 0x3c9000001212742b */ /* 0x004fe2000000000e */
[----:B------:R-:W-:-:S04]  /*30f0*/  UIADD3 UR4, UPT, UPT, UR4, 0x1, URZ ;  /* 0x0000000104047890 */ /* 0x000fc8000fffe0ff */
[----:B------:R-:W-:-:S03]  /*3100*/  UISETP.NE.AND UP0, UPT, UR4, UR9, UPT ;  /* 0x000000090400728c */ /* 0x000fc6000bf05270 */
[----:B------:R-:W-:-:S06]  /*3110*/  DMUL R18, R18, R22 ;  /* 0x0000001612127228 */ /* 0x000fcc0000000000 */
[----:B------:R-:W0:Y:S02]  /*3120*/  F2I.F64.TRUNC R7, R18 ;  /* 0x0000001200077311 */ /* 0x000e24000030d100 */
[----:B0-----:R1:W-:Y:S01]  /*3130*/  STG.E desc[UR12][R12.64], R7 ;  /* 0x000000070c007986 */ /* 0x0013e2000c10190c */
[----:B------:R-:W-:Y:S05]  /*3140*/  BRA.U !UP1, `(.L_x_18) ;  /* 0x0000000909cc7547 */ /* 0x000fea000b800000 */
[----:B------:R-:W-:Y:S01]  /*3150*/  UIADD3 UR7, UPT, UPT, UR7, -0x1, URZ ;  /* 0xffffffff07077890 */ /* 0x000fe2000fffe0ff */
[----:B------:R-:W-:Y:S02]  /*3160*/  IMAD.MOV.U32 R20, RZ, RZ, RZ ;  /* 0x000000ffff147224 */ /* 0x000fe400078e00ff */
[----:B------:R-:W-:Y:S01]  /*3170*/  IMAD R2, R17, UR5, RZ ;  /* 0x0000000511027c24 */ /* 0x000fe2000f8e02ff */
[----:B------:R-:W-:Y:S01]  /*3180*/  UISETP.GE.U32.AND UP2, UPT, UR7, 0x7, UPT ;  /* 0x000000070700788c */ /* 0x000fe2000bf46070 */
[----:B------:R-:W-:-:S08]  /*3190*/  UMOV UR5, URZ ;  /* 0x000000ff00057c82 */ /* 0x000fd00008000000 */
[----:B------:R-:W-:Y:S05]  /*31a0*/  BRA.U !UP2, `(.L_x_19) ;  /* 0x000000050a487547 */ /* 0x000fea000b800000 */
[----:B------:R-:W0:Y:S01]  /*31b0*/  LDCU UR7, c[0x0][0x398] ;  /* 0x00007300ff0777ac */ /* 0x000e220008000800 */
[----:B------:R-:W-:Y:S02]  /*31c0*/  IMAD.MOV R37, RZ, RZ, -R17 ;  /* 0x000000ffff257224 */ /* 0x000fe400078e0a11 */
[----:B------:R-:W-:Y:S01]  /*31d0*/  IMAD.MOV.U32 R14, RZ, RZ, R10 ;  /* 0x000000ffff0e7224 */ /* 0x000fe200078e000a */
[----:B------:R-:W2:Y:S01]  /*31e0*/  LDCU.64 UR16, c[0x0][0x380] ;  /* 0x00007000ff1077ac */ /* 0x000ea20008000a00 */
[----:B------:R-:W-:Y:S02]  /*31f0*/  IMAD.MOV.U32 R15, RZ, RZ, R11 ;  /* 0x000000ffff0f7224 */ /* 0x000fe400078e000b */
[----:B------:R-:W-:Y:S01]  /*3200*/  IMAD.MOV.U32 R16, RZ, RZ, R2 ;  /* 0x000000ffff107224 */ /* 0x000fe200078e0002 */
[----:B------:R-:W-:Y:S01]  /*3210*/  UMOV UR5, URZ ;  /* 0x000000ff00057c82 */ /* 0x000fe20008000000 */
[----:B------:R-:W-:Y:S01]  /*3220*/  IMAD.MOV.U32 R20, RZ, RZ, RZ ;  /* 0x000000ffff147224 */ /* 0x000fe200078e00ff */
[----:B0-----:R-:W-:-:S12]  /*3230*/  ULOP3.LUT UR7, UR7, 0x7ffffff8, URZ, 0xc0, !UPT ;  /* 0x7ffffff807077892 */ /* 0x001fd8000f8ec0ff */
.L_x_20:
[----:B--2---:R-:W-:-:S04]  /*3240*/  IADD3 R18, P0, PT, R16, UR16, RZ ;  /* 0x0000001010127c10 */ /* 0x004fc8000ff1e0ff */
[----:B------:R-:W-:-:S05]  /*3250*/  LEA.HI.X.SX32 R19, R16, UR17, 0x1, P0 ;  /* 0x0000001110137c11 */ /* 0x000fca00080f0eff */
[----:B------:R-:W2:Y:S04]  /*3260*/  LDG.E.U8 R22, desc[UR12][R18.64] ;  /* 0x0000000c12167981 */ /* 0x000ea8000c1e1100 */
[----:B------:R-:W3:Y:S04]  /*3270*/  LDG.E.U8 R23, desc[UR12][R18.64+0x1] ;  /* 0x0000010c12177981 */ /* 0x000ee8000c1e1100 */
[----:B------:R-:W4:Y:S04]  /*3280*/  LDG.E.U8 R24, desc[UR12][R18.64+0x2] ;  /* 0x0000020c12187981 */ /* 0x000f28000c1e1100 */
[----:B------:R-:W4:Y:S04]  /*3290*/  LDG.E.U8 R25, desc[UR12][R18.64+0x3] ;  /* 0x0000030c12197981 */ /* 0x000f28000c1e1100 */
[----:B------:R-:W4:Y:S04]  /*32a0*/  LDG.E.U8 R27, desc[UR12][R18.64+0x4] ;  /* 0x0000040c121b7981 */ /* 0x000f28000c1e1100 */
[----:B------:R-:W4:Y:S04]  /*32b0*/  LDG.E.U8 R33, desc[UR12][R18.64+0x5] ;  /* 0x0000050c12217981 */ /* 0x000f28000c1e1100 */
[----:B------:R-:W4:Y:S04]  /*32c0*/  LDG.E.U8 R34, desc[UR12][R18.64+0x6] ;  /* 0x0000060c12227981 */ /* 0x000f28000c1e1100 */
[----:B------:R0:W4:Y:S01]  /*32d0*/  LDG.E.U8 R36, desc[UR12][R18.64+0x7] ;  /* 0x0000070c12247981 */ /* 0x000122000c1e1100 */
[----:B--2---:R-:W-:-:S13]  /*32e0*/  ISETP.NE.AND P0, PT, R22, RZ, PT ;  /* 0x000000ff1600720c */ /* 0x004fda0003f05270 */
[----:B------:R-:W2:Y:S01]  /*32f0*/  @P0 LDG.E R22, desc[UR12][R14.64+-0x10] ;  /* 0xfffff00c0e160981 */ /* 0x000ea2000c1e1900 */
[----:B---3--:R-:W-:Y:S02]  /*3300*/  ISETP.NE.AND P4, PT, R23, RZ, PT ;  /* 0x000000ff1700720c */ /* 0x008fe40003f85270 */
[----:B----4-:R-:W-:Y:S02]  /*3310*/  ISETP.NE.AND P6, PT, R24, RZ, PT ;  /* 0x000000ff1800720c */ /* 0x010fe40003fc5270 */
[----:B------:R-:W-:-:S09]  /*3320*/  ISETP.NE.AND P5, PT, R25, RZ, PT ;  /* 0x000000ff1900720c */ /* 0x000fd20003fa5270 */
[----:B------:R-:W3:Y:S01]  /*3330*/  @P4 LDG.E R24, desc[UR12][R14.64+-0xc] ;  /* 0xfffff40c0e184981 */ /* 0x000ee2000c1e1900 */
[----:B------:R-:W-:-:S03]  /*3340*/  ISETP.NE.AND P3, PT, R27, RZ, PT ;  /* 0x000000ff1b00720c */ /* 0x000fc60003f65270 */
[----:B------:R-:W4:Y:S01]  /*3350*/  @P6 LDG.E R26, desc[UR12][R14.64+-0x8] ;  /* 0xfffff80c0e1a6981 */ /* 0x000f22000c1e1900 */
[----:B------:R-:W-:-:S03]  /*3360*/  ISETP.NE.AND P2, PT, R33, RZ, PT ;  /* 0x000000ff2100720c */ /* 0x000fc60003f45270 */
[----:B------:R-:W4:Y:S01]  /*3370*/  @P5 LDG.E R32, desc[UR12][R14.64+-0x4] ;  /* 0xfffffc0c0e205981 */ /* 0x000f22000c1e1900 */
[----:B------:R-:W-:Y:S01]  /*3380*/  ISETP.NE.AND P1, PT, R34, RZ, PT ;  /* 0x000000ff2200720c */ /* 0x000fe20003f25270 */
[----:B0-----:R-:W-:-:S08]  /*3390*/  VIADD R18, R20, 0x1 ;  /* 0x0000000114127836 */ /* 0x001fd00000000000 */
[----:B------:R-:W4:Y:S01]  /*33a0*/  @P2 LDG.E R34, desc[UR12][R14.64+0x4] ;  /* 0x0000040c0e222981 */ /* 0x000f22000c1e1900 */
[----:B--2---:R-:W-:-:S03]  /*33b0*/  ISETP.EQ.AND P0, PT, R22, R7, P0 ;  /* 0x000000071600720c */ /* 0x004fc60000702270 */
[----:B------:R-:W2:Y:S01]  /*33c0*/  @P3 LDG.E R22, desc[UR12][R14.64] ;  /* 0x0000000c0e163981 */ /* 0x000ea2000c1e1900 */
[----:B------:R-:W-:-:S13]  /*33d0*/  ISETP.NE.AND P0, PT, R37, RZ, P0 ;  /* 0x000000ff2500720c */ /* 0x000fda0000705270 */
[----:B------:R-:W-:Y:S01]  /*33e0*/  @!P0 IMAD.MOV R18, RZ, RZ, R20 ;  /* 0x000000ffff128224 */ /* 0x000fe200078e0214 */
[----:B------:R-:W-:Y:S01]  /*33f0*/  ISETP.NE.AND P0, PT, R36, RZ, PT ;  /* 0x000000ff2400720c */ /* 0x000fe20003f05270 */
[----:B------:R-:W2:-:S12]  /*3400*/  @P1 LDG.E R20, desc[UR12][R14.64+0x8] ;  /* 0x0000080c0e141981 */ /* 0x000e98000c1e1900 */
[----:B------:R-:W2:Y:S01]  /*3410*/  @P0 LDG.E R36, desc[UR12][R14.64+0xc] ;  /* 0x00000c0c0e240981 */ /* 0x000ea2000c1e1900 */
[----:B------:R-:W-:Y:S01]  /*3420*/  UIADD3 UR8, UPT, UPT, UR5, 0x1, URZ ;  /* 0x0000000105087890 */ /* 0x000fe2000fffe0ff */
[-C--:B---3--:R-:W-:Y:S02]  /*3430*/  ISETP.EQ.AND P4, PT, R24, R7.reuse, P4 ;  /* 0x000000071800720c */ /* 0x088fe40002782270 */
[----:B----4-:R-:W-:-:S03]  /*3440*/  ISETP.EQ.AND P6, PT, R26, R7, P6 ;  /* 0x000000071a00720c */ /* 0x010fc600037c2270 */
[----:B------:R-:W-:Y:S01]  /*3450*/  ISETP.NE.AND P4, PT, R17, UR8, P4 ;  /* 0x0000000811007c0c */ /* 0x000fe2000a785270 */
[----:B------:R-:W-:Y:S01]  /*3460*/  UIADD3 UR8, UPT, UPT, UR5, 0x2, URZ ;  /* 0x0000000205087890 */ /* 0x000fe2000fffe0ff */
[----:B------:R-:W-:-:S05]  /*3470*/  ISETP.EQ.AND P5, PT, R32, R7, P5 ;  /* 0x000000072000720c */ /* 0x000fca0002fa2270 */
[----:B------:R-:W-:Y:S01]  /*3480*/  ISETP.NE.AND P6, PT, R17, UR8, P6 ;  /* 0x0000000811007c0c */ /* 0x000fe2000b7c5270 */
[----:B------:R-:W-:Y:S01]  /*3490*/  UIADD3 UR8, UPT, UPT, UR5, 0x3, URZ ;  /* 0x0000000305087890 */ /* 0x000fe2000fffe0ff */
[----:B------:R-:W-:-:S04]  /*34a0*/  VIADD R19, R18, 0x1 ;  /* 0x0000000112137836 */ /* 0x000fc80000000000 */
[----:B------:R-:W-:Y:S01]  /*34b0*/  @!P4 IMAD.MOV R19, RZ, RZ, R18 ;  /* 0x000000ffff13c224 */ /* 0x000fe200078e0212 */
[----:B------:R-:W-:Y:S01]  /*34c0*/  ISETP.NE.AND P4, PT, R17, UR8, P5 ;  /* 0x0000000811007c0c */ /* 0x000fe2000af85270 */
[----:B------:R-:W-:Y:S01]  /*34d0*/  UIADD3 UR8, UPT, UPT, UR5, 0x4, URZ ;  /* 0x0000000405087890 */ /* 0x000fe2000fffe0ff */
[----:B------:R-:W-:Y:S01]  /*34e0*/  ISETP.EQ.AND P2, PT, R34, R7, P2 ;  /* 0x000000072200720c */ /* 0x000fe20001742270 */
[----:B------:R-:W-:-:S03]  /*34f0*/  VIADD R18, R19, 0x1 ;  /* 0x0000000113127836 */ /* 0x000fc60000000000 */
[----:B------:R-:W-:-:S04]  /*3500*/  @!P6 IMAD.MOV R18, RZ, RZ, R19 ;  /* 0x000000ffff12e224 */ /* 0x000fc800078e0213 */
[----:B------:R-:W-:-:S03]  /*3510*/  VIADD R19, R18, 0x1 ;  /* 0x0000000112137836 */ /* 0x000fc60000000000 */
[----:B------:R-:W-:-:S04]  /*3520*/  @!P4 IMAD.MOV R19, RZ, RZ, R18 ;  /* 0x000000ffff13c224 */ /* 0x000fc800078e0212 */
[----:B------:R-:W-:Y:S02]  /*3530*/  VIADD R18, R19, 0x1 ;  /* 0x0000000113127836 */ /* 0x000fe40000000000 */
[----:B------:R-:W-:Y:S02]  /*3540*/  VIADD R16, R16, 0x8 ;  /* 0x0000000810107836 */ /* 0x000fe40000000000 */
[----:B------:R-:W-:Y:S01]  /*3550*/  VIADD R37, R37, 0x8 ;  /* 0x0000000825257836 */ /* 0x000fe20000000000 */
[----:B--2---:R-:W-:-:S04]  /*3560*/  ISETP.EQ.AND P3, PT, R22, R7, P3 ;  /* 0x000000071600720c */ /* 0x004fc80001f62270 */
[----:B------:R-:W-:Y:S01]  /*3570*/  ISETP.NE.AND P3, PT, R17, UR8, P3 ;  /* 0x0000000811007c0c */ /* 0x000fe20009f65270 */
[----:B------:R-:W-:-:S06]  /*3580*/  UIADD3 UR8, UPT, UPT, UR5, 0x5, URZ ;  /* 0x0000000505087890 */ /* 0x000fcc000fffe0ff */
[----:B------:R-:W-:Y:S01]  /*3590*/  ISETP.NE.AND P2, PT, R17, UR8, P2 ;  /* 0x0000000811007c0c */ /* 0x000fe20009745270 */
[----:B------:R-:W-:Y:S01]  /*35a0*/  UIADD3 UR8, UPT, UPT, UR5, 0x6, URZ ;  /* 0x0000000605087890 */ /* 0x000fe2000fffe0ff */
[----:B------:R-:W-:-:S05]  /*35b0*/  ISETP.EQ.AND P1, PT, R20, R7, P1 ;  /* 0x000000071400720c */ /* 0x000fca0000f22270 */
[C---:B------:R-:W-:Y:S01]  /*35c0*/  ISETP.NE.AND P1, PT, R17.reuse, UR8, P1 ;  /* 0x0000000811007c0c */ /* 0x040fe20008f25270 */
[----:B------:R-:W-:Y:S01]  /*35d0*/  UIADD3 UR8, UPT, UPT, UR5, 0x7, URZ ;  /* 0x0000000705087890 */ /* 0x000fe2000fffe0ff */
[----:B------:R-:W-:Y:S01]  /*35e0*/  @!P3 IMAD.MOV R18, RZ, RZ, R19 ;  /* 0x000000ffff12b224 */ /* 0x000fe200078e0213 */
[----:B------:R-:W-:Y:S01]  /*35f0*/  UIADD3 UR5, UPT, UPT, UR5, 0x8, URZ ;  /* 0x0000000805057890 */ /* 0x000fe2000fffe0ff */
[----:B------:R-:W-:Y:S02]  /*3600*/  ISETP.EQ.AND P0, PT, R36, R7, P0 ;  /* 0x000000072400720c */ /* 0x000fe40000702270 */
[----:B------:R-:W-:Y:S01]  /*3610*/  VIADD R19, R18, 0x1 ;  /* 0x0000000112137836 */ /* 0x000fe20000000000 */
[----:B------:R-:W-:Y:S01]  /*3620*/  UISETP.NE.AND UP2, UPT, UR5, UR7, UPT ;  /* 0x000000070500728c */ /* 0x000fe2000bf45270 */
[----:B------:R-:W-:Y:S01]  /*3630*/  ISETP.NE.AND P0, PT, R17, UR8, P0 ;  /* 0x0000000811007c0c */ /* 0x000fe20008705270 */
[----:B------:R-:W-:-:S04]  /*3640*/  @!P2 IMAD.MOV R19, RZ, RZ, R18 ;  /* 0x000000ffff13a224 */ /* 0x000fc800078e0212 */
[----:B------:R-:W-:Y:S02]  /*3650*/  VIADD R18, R19, 0x1 ;  /* 0x0000000113127836 */ /* 0x000fe40000000000 */
[----:B------:R-:W-:Y:S01]  /*3660*/  @!P1 IMAD.MOV R18, RZ, RZ, R19 ;  /* 0x000000ffff129224 */ /* 0x000fe200078e0213 */
[----:B------:R-:W-:-:S03]  /*3670*/  IADD3 R14, P1, PT, R14, 0x20, RZ ;  /* 0x000000200e0e7810 */ /* 0x000fc60007f3e0ff */
[----:B------:R-:W-:Y:S02]  /*3680*/  VIADD R20, R18, 0x1 ;  /* 0x0000000112147836 */ /* 0x000fe40000000000 */
[----:B------:R-:W-:Y:S02]  /*3690*/  IMAD.X R15, RZ, RZ, R15, P1 ;  /* 0x000000ffff0f7224 */ /* 0x000fe400008e060f */
[----:B------:R-:W-:Y:S01]  /*36a0*/  @!P0 IMAD.MOV R20, RZ, RZ, R18 ;  /* 0x000000ffff148224 */ /* 0x000fe200078e0212 */
[----:B------:R-:W-:Y:S06]  /*36b0*/  BRA.U UP2, `(.L_x_20) ;  /* 0xfffffff902e07547 */ /* 0x000fec000b83ffff */
[----:B------:R-:W-:-:S05]  /*36c0*/  UMOV UR5, UR7 ;  /* 0x0000000700057c82 */ /* 0x000fca0008000000 */
.L_x_19:
[----:B------:R-:W-:-:S09]  /*36d0*/  UISETP.NE.AND UP2, UPT, UR18, URZ, UPT ;  /* 0x000000ff1200728c */ /* 0x000fd2000bf45270 */
[----:B------:R-:W-:Y:S05]  /*36e0*/  BRA.U !UP2, `(.L_x_18) ;  /* 0x000000050a647547 */ /* 0x000fea000b800000 */
[----:B------:R-:W-:Y:S02]  /*36f0*/  UIADD3 UR7, UPT, UPT, UR18, -0x1, URZ ;  /* 0xffffffff12077890 */ /* 0x000fe4000fffe0ff */
[----:B------:R-:W-:Y:S02]  /*3700*/  UISETP.NE.AND UP3, UPT, UR19, URZ, UPT ;  /* 0x000000ff1300728c */ /* 0x000fe4000bf65270 */
[----:B------:R-:W-:-:S09]  /*3710*/  UISETP.GE.U32.AND UP2, UPT, UR7, 0x3, UPT ;  /* 0x000000030700788c */ /* 0x000fd2000bf46070 */
[----:B------:R-:W-:Y:S05]  /*3720*/  BRA.U !UP2, `(.L_x_21) ;  /* 0x000000010a987547 */ /* 0x000fea000b800000 */
[----:B------:R-:W0:Y:S01]  /*3730*/  LDCU.64 UR8, c[0x0][0x380] ;  /* 0x00007000ff0877ac */ /* 0x000e220008000a00 */
[----:B------:R-:W-:-:S05]  /*3740*/  VIADD R14, R2, UR5 ;  /* 0x00000005020e7c36 */ /* 0x000fca0008000000 */
[----:B0-----:R-:W-:-:S04]  /*3750*/  IADD3 R18, P0, PT, R14, UR8, RZ ;  /* 0x000000080e127c10 */ /* 0x001fc8000ff1e0ff */
[----:B------:R-:W-:-:S05]  /*3760*/  LEA.HI.X.SX32 R19, R14, UR9, 0x1, P0 ;  /* 0x000000090e137c11 */ /* 0x000fca00080f0eff */
[----:B------:R-:W2:Y:S04]  /*3770*/  LDG.E.U8 R15, desc[UR12][R18.64] ;  /* 0x0000000c120f7981 */ /* 0x000ea8000c1e1100 */
[----:B------:R-:W3:Y:S04]  /*3780*/  LDG.E.U8 R14, desc[UR12][R18.64+0x1] ;  /* 0x0000010c120e7981 */ /* 0x000ee8000c1e1100 */
[----:B------:R-:W4:Y:S04]  /*3790*/  LDG.E.U8 R22, desc[UR12][R18.64+0x2] ;  /* 0x0000020c12167981 */ /* 0x000f28000c1e1100 */
[----:B------:R-:W4:Y:S01]  /*37a0*/  LDG.E.U8 R23, desc[UR12][R18.64+0x3] ;  /* 0x0000030c12177981 */ /* 0x000f22000c1e1100 */
[----:B--2---:R-:W-:Y:S01]  /*37b0*/  ISETP.NE.AND P2, PT, R15, RZ, PT ;  /* 0x000000ff0f00720c */ /* 0x004fe20003f45270 */
[----:B------:R-:W-:Y:S01]  /*37c0*/  IMAD.U32 R15, RZ, RZ, UR5 ;  /* 0x00000005ff0f7e24 */ /* 0x000fe2000f8e00ff */
[----:B---3--:R-:W-:-:S03]  /*37d0*/  ISETP.NE.AND P3, PT, R14, RZ, PT ;  /* 0x000000ff0e00720c */ /* 0x008fc60003f65270 */
[----:B------:R-:W-:Y:S01]  /*37e0*/  IMAD.WIDE.U32 R14, R15, 0x4, R8 ;  /* 0x000000040f0e7825 */ /* 0x000fe200078e0008 */
[----:B----4-:R-:W-:-:S07]  /*37f0*/  ISETP.NE.AND P1, PT, R22, RZ, PT ;  /* 0x000000ff1600720c */ /* 0x010fce0003f25270 */
[----:B------:R-:W2:Y:S01]  /*3800*/  @P2 LDG.E R16, desc[UR12][R14.64] ;  /* 0x0000000c0e102981 */ /* 0x000ea2000c1e1900 */
[----:B------:R-:W-:-:S03]  /*3810*/  ISETP.NE.AND P0, PT, R23, RZ, PT ;  /* 0x000000ff1700720c */ /* 0x000fc60003f05270 */
[----:B------:R-:W3:Y:S04]  /*3820*/  @P3 LDG.E R22, desc[UR12][R14.64+0x4] ;  /* 0x0000040c0e163981 */ /* 0x000ee8000c1e1900 */
[----:B------:R-:W4:Y:S06]  /*3830*/  @P1 LDG.E R24, desc[UR12][R14.64+0x8] ;  /* 0x0000080c0e181981 */ /* 0x000f2c000c1e1900 */
[----:B------:R-:W4:Y:S01]  /*3840*/  @P0 LDG.E R26, desc[UR12][R14.64+0xc] ;  /* 0x00000c0c0e1a0981 */ /* 0x000f22000c1e1900 */
[----:B------:R-:W-:Y:S01]  /*3850*/  UIADD3 UR7, UPT, UPT, UR5, 0x1, URZ ;  /* 0x0000000105077890 */ /* 0x000fe2000fffe0ff */
[-C--:B--2---:R-:W-:Y:S01]  /*3860*/  ISETP.EQ.AND P2, PT, R16, R7.reuse, P2 ;  /* 0x000000071000720c */ /* 0x084fe20001742270 */
[----:B------:R-:W-:Y:S01]  /*3870*/  VIADD R16, R20, 0x1 ;  /* 0x0000000114107836 */ /* 0x000fe20000000000 */
[----:B---3--:R-:W-:-:S02]  /*3880*/  ISETP.EQ.AND P3, PT, R22, R7, P3 ;  /* 0x000000071600720c */ /* 0x008fc40001f62270 */
[C---:B------:R-:W-:Y:S02]  /*3890*/  ISETP.NE.AND P2, PT, R17.reuse, UR5, P2 ;  /* 0x0000000511007c0c */ /* 0x040fe40009745270 */
[----:B------:R-:W-:Y:S01]  /*38a0*/  ISETP.NE.AND P3, PT, R17, UR7, P3 ;  /* 0x0000000711007c0c */ /* 0x000fe20009f65270 */
[----:B------:R-:W-:Y:S01]  /*38b0*/  UIADD3 UR7, UPT, UPT, UR5, 0x2, URZ ;  /* 0x0000000205077890 */ /* 0x000fe2000fffe0ff */
[-C--:B----4-:R-:W-:Y:S02]  /*38c0*/  ISETP.EQ.AND P1, PT, R24, R7.reuse, P1 ;  /* 0x000000071800720c */ /* 0x090fe40000f22270 */
[----:B------:R-:W-:-:S03]  /*38d0*/  ISETP.EQ.AND P0, PT, R26, R7, P0 ;  /* 0x000000071a00720c */ /* 0x000fc60000702270 */
[----:B------:R-:W-:Y:S01]  /*38e0*/  ISETP.NE.AND P1, PT, R17, UR7, P1 ;  /* 0x0000000711007c0c */ /* 0x000fe20008f25270 */
[----:B------:R-:W-:-:S03]  /*38f0*/  UIADD3 UR7, UPT, UPT, UR5, 0x3, URZ ;  /* 0x0000000305077890 */ /* 0x000fc6000fffe0ff */
[----:B------:R-:W-:Y:S01]  /*3900*/  @!P2 IMAD.MOV R16, RZ, RZ, R20 ;  /* 0x000000ffff10a224 */ /* 0x000fe200078e0214 */
[----:B------:R-:W-:Y:S02]  /*3910*/  UIADD3 UR5, UPT, UPT, UR5, 0x4, URZ ;  /* 0x0000000405057890 */ /* 0x000fe4000fffe0ff */
[----:B------:R-:W-:Y:S01]  /*3920*/  ISETP.NE.AND P0, PT, R17, UR7, P0 ;  /* 0x0000000711007c0c */ /* 0x000fe20008705270 */
[----:B------:R-:W-:Y:S02]  /*3930*/  VIADD R14, R16, 0x1 ;  /* 0x00000001100e7836 */ /* 0x000fe40000000000 */
[----:B------:R-:W-:-:S04]  /*3940*/  @!P3 IMAD.MOV R14, RZ, RZ, R16 ;  /* 0x000000ffff0eb224 */ /* 0x000fc800078e0210 */
[----:B------:R-:W-:Y:S02]  /*3950*/  VIADD R15, R14, 0x1 ;  /* 0x000000010e0f7836 */ /* 0x000fe40000000000 */
[----:B------:R-:W-:-:S04]  /*3960*/  @!P1 IMAD.MOV R15, RZ, RZ, R14 ;  /* 0x000000ffff0f9224 */ /* 0x000fc800078e020e */
[----:B------:R-:W-:Y:S02]  /*3970*/  VIADD R20, R15, 0x1 ;  /* 0x000000010f147836 */ /* 0x000fe40000000000 */
[----:B------:R-:W-:-:S07]  /*3980*/  @!P0 IMAD.MOV R20, RZ, RZ, R15 ;  /* 0x000000ffff148224 */ /* 0x000fce00078e020f */
.L_x_21:
[----:B------:R-:W-:Y:S05]  /*3990*/  BRA.U !UP3, `(.L_x_18) ;  /* 0x000000010bb87547 */ /* 0x000fea000b800000 */
[----:B------:R-:W0:Y:S01]  /*39a0*/  LDCU UR7, c[0x0][0x398] ;  /* 0x00007300ff0777ac */ /* 0x000e220008000800 */
[----:B------:R-:W-:Y:S02]  /*39b0*/  UISETP.NE.AND UP2, UPT, UR19, 0x1, UPT ;  /* 0x000000011300788c */ /* 0x000fe4000bf45270 */
[----:B0-----:R-:W-:-:S04]  /*39c0*/  ULOP3.LUT UR7, UR7, 0x1, URZ, 0xc0, !UPT ;  /* 0x0000000107077892 */ /* 0x001fc8000f8ec0ff */
[----:B------:R-:W-:-:S03]  /*39d0*/  UISETP.NE.U32.AND UP3, UPT, UR7, 0x1, UPT ;  /* 0x000000010700788c */ /* 0x000fc6000bf65070 */
[----:B------:R-:W-:Y:S08]  /*39e0*/  BRA.U !UP2, `(.L_x_22) ;  /* 0x000000010a587547 */ /* 0x000ff0000b800000 */
[----:B------:R-:W0:Y:S01]  /*39f0*/  LDCU.64 UR8, c[0x0][0x380] ;  /* 0x00007000ff0877ac */ /* 0x000e220008000a00 */
[----:B------:R-:W-:-:S05]  /*3a00*/  VIADD R15, R2, UR5 ;  /* 0x00000005020f7c36 */ /* 0x000fca0008000000 */
[----:B0-----:R-:W-:-:S04]  /*3a10*/  IADD3 R14, P0, PT, R15, UR8, RZ ;  /* 0x000000080f0e7c10 */ /* 0x001fc8000ff1e0ff */
[----:B------:R-:W-:-:S05]  /*3a20*/  LEA.HI.X.SX32 R15, R15, UR9, 0x1, P0 ;  /* 0x000000090f0f7c11 */ /* 0x000fca00080f0eff */
[----:B------:R-:W2:Y:S04]  /*3a30*/  LDG.E.U8 R18, desc[UR12][R14.64] ;  /* 0x0000000c0e127981 */ /* 0x000ea8000c1e1100 */
[----:B------:R-:W3:Y:S01]  /*3a40*/  LDG.E.U8 R16, desc[UR12][R14.64+0x1] ;  /* 0x0000010c0e107981 */ /* 0x000ee2000c1e1100 */
[----:B------:R-:W-:Y:S01]  /*3a50*/  IMAD.U32 R19, RZ, RZ, UR5 ;  /* 0x00000005ff137e24 */ /* 0x000fe2000f8e00ff */
[----:B--2---:R-:W-:-:S03]  /*3a60*/  ISETP.NE.AND P0, PT, R18, RZ, PT ;  /* 0x000000ff1200720c */ /* 0x004fc60003f05270 */
[----:B------:R-:W-:Y:S01]  /*3a70*/  IMAD.WIDE.U32 R18, R19, 0x4, R8 ;  /* 0x0000000413127825 */ /* 0x000fe200078e0008 */
[----:B---3--:R-:W-:-:S09]  /*3a80*/  ISETP.NE.AND P1, PT, R16, RZ, PT ;  /* 0x000000ff1000720c */ /* 0x008fd20003f25270 */
[----:B------:R-:W2:Y:S04]  /*3a90*/  @P0 LDG.E R16, desc[UR12][R18.64] ;  /* 0x0000000c12100981 */ /* 0x000ea8000c1e1900 */
[----:B------:R-:W3:Y:S01]  /*3aa0*/  @P1 LDG.E R22, desc[UR12][R18.64+0x4] ;  /* 0x0000040c12161981 */ /* 0x000ee2000c1e1900 */
[----:B------:R-:W-:Y:S01]  /*3ab0*/  UIADD3 UR7, UPT, UPT, UR5, 0x1, URZ ;  /* 0x0000000105077890 */ /* 0x000fe2000fffe0ff */
[----:B------:R-:W-:Y:S01]  /*3ac0*/  VIADD R14, R20, 0x1 ;  /* 0x00000001140e7836 */ /* 0x000fe20000000000 */
[----:B--2---:R-:W-:-:S04]  /*3ad0*/  ISETP.EQ.AND P0, PT, R16, R7, P0 ;  /* 0x000000071000720c */ /* 0x004fc80000702270 */
[----:B------:R-:W-:Y:S01]  /*3ae0*/  ISETP.NE.AND P0, PT, R17, UR5, P0 ;  /* 0x0000000511007c0c */ /* 0x000fe20008705270 */
[----:B------:R-:W-:Y:S01]  /*3af0*/  UIADD3 UR5, UPT, UPT, UR5, 0x2, URZ ;  /* 0x0000000205057890 */ /* 0x000fe2000fffe0ff */
[----:B---3--:R-:W-:-:S04]  /*3b00*/  ISETP.EQ.AND P1, PT, R22, R7, P1 ;  /* 0x000000071600720c */ /* 0x008fc80000f22270 */
[----:B------:R-:W-:-:S07]  /*3b10*/  ISETP.NE.AND P1, PT, R17, UR7, P1 ;  /* 0x0000000711007c0c */ /* 0x000fce0008f25270 */
[----:B------:R-:W-:-:S04]  /*3b20*/  @!P0 IMAD.MOV R14, RZ, RZ, R20 ;  /* 0x000000ffff0e8224 */ /* 0x000fc800078e0214 */
[----:B------:R-:W-:Y:S02]  /*3b30*/  VIADD R20, R14, 0x1 ;  /* 0x000000010e147836 */ /* 0x000fe40000000000 */
[----:B------:R-:W-:-:S07]  /*3b40*/  @!P1 IMAD.MOV R20, RZ, RZ, R14 ;  /* 0x000000ffff149224 */ /* 0x000fce00078e020e */
.L_x_22:
[----:B------:R-:W-:Y:S05]  /*3b50*/  BRA.U UP3, `(.L_x_18) ;  /* 0x0000000103487547 */ /* 0x000fea000b800000 */
[----:B------:R-:W0:Y:S01]  /*3b60*/  LDCU.64 UR8, c[0x0][0x380] ;  /* 0x00007000ff0877ac */ /* 0x000e220008000a00 */
[----:B------:R-:W-:-:S05]  /*3b70*/  VIADD R2, R2, UR5 ;  /* 0x0000000502027c36 */ /* 0x000fca0008000000 */
[----:B0-----:R-:W-:-:S04]  /*3b80*/  IADD3 R14, P0, PT, R2, UR8, RZ ;  /* 0x00000008020e7c10 */ /* 0x001fc8000ff1e0ff */
[----:B------:R-:W-:-:S05]  /*3b90*/  LEA.HI.X.SX32 R15, R2, UR9, 0x1, P0 ;  /* 0x00000009020f7c11 */ /* 0x000fca00080f0eff */
[----:B------:R-:W2:Y:S01]  /*3ba0*/  LDG.E.U8 R14, desc[UR12][R14.64] ;  /* 0x0000000c0e0e7981 */ /* 0x000ea2000c1e1100 */
[----:B------:R-:W-:Y:S01]  /*3bb0*/  BSSY.RECONVERGENT B0, `(.L_x_23) ;  /* 0x0000008000007945 */ /* 0x000fe20003800200 */
[----:B------:R-:W-:Y:S02]  /*3bc0*/  PLOP3.LUT P0, PT, PT, PT, PT, 0x8, 0x80 ;  /* 0x000000000080781c */ /* 0x000fe40003f0e170 */
[----:B--2---:R-:W-:-:S13]  /*3bd0*/  ISETP.NE.AND P1, PT, R14, RZ, PT ;  /* 0x000000ff0e00720c */ /* 0x004fda0003f25270 */
[----:B------:R-:W-:Y:S05]  /*3be0*/  @!P1 BRA `(.L_x_24) ;  /* 0x0000000000109947 */ /* 0x000fea0003800000 */
[----:B------:R-:W-:-:S04]  /*3bf0*/  IMAD.U32 R15, RZ, RZ, UR5 ;  /* 0x00000005ff0f7e24 */ /* 0x000fc8000f8e00ff */
[----:B------:R-:W-:-:S06]  /*3c00*/  IMAD.WIDE.U32 R14, R15, 0x4, R8 ;  /* 0x000000040f0e7825 */ /* 0x000fcc00078e0008 */
[----:B------:R-:W2:Y:S02]  /*3c10*/  LDG.E R14, desc[UR12][R14.64] ;  /* 0x0000000c0e0e7981 */ /* 0x000ea4000c1e1900 */
[----:B--2---:R-:W-:-:S13]  /*3c20*/  ISETP.EQ.AND P0, PT, R14, R7, PT ;  /* 0x000000070e00720c */ /* 0x004fda0003f02270 */
.L_x_24:
[----:B------:R-:W-:Y:S05]  /*3c30*/  BSYNC.RECONVERGENT B0 ;  /* 0x0000000000007941 */ /* 0x000fea0003800200 */
.L_x_23:
[----:B------:R-:W-:Y:S01]  /*3c40*/  ISETP.NE.AND P0, PT, R17, UR5, P0 ;  /* 0x0000000511007c0c */ /* 0x000fe20008705270 */
[----:B------:R-:W-:-:S12]  /*3c50*/  VIADD R2, R20, 0x1 ;  /* 0x0000000114027836 */ /* 0x000fd80000000000 */
[----:B------:R-:W-:-:S04]  /*3c60*/  @!P0 IMAD.MOV R2, RZ, RZ, R20 ;  /* 0x000000ffff028224 */ /* 0x000fc800078e0214 */
[----:B------:R-:W-:-:S07]  /*3c70*/  IMAD.MOV.U32 R20, RZ, RZ, R2 ;  /* 0x000000ffff147224 */ /* 0x000fce00078e0002 */
.L_x_18:
[----:B------:R-:W-:Y:S01]  /*3c80*/  IMAD.MOV.U32 R32, RZ, RZ, RZ ;  /* 0x000000ffff207224 */ /* 0x000fe200078e00ff */
[----:B------:R-:W-:Y:S06]  /*3c90*/  BRA.U !UP1, `(.L_x_25) ;  /* 0x0000000509507547 */ /* 0x000fec000b800000 */
[----:B------:R-:W0:Y:S01]  /*3ca0*/  LDCU UR5, c[0x0][0x398] ;  /* 0x00007300ff0577ac */ /* 0x000e220008000800 */
[----:B------:R-:W-:Y:S02]  /*3cb0*/  IMAD.MOV.U32 R32, RZ, RZ, -0x1 ;  /* 0xffffffffff207424 */ /* 0x000fe400078e00ff */
[----:B-1----:R-:W-:Y:S01]  /*3cc0*/  IMAD.MOV.U32 R7, RZ, RZ, RZ ;  /* 0x000000ffff077224 */ /* 0x002fe200078e00ff */
[----:B0-----:R-:W-:-:S04]  /*3cd0*/  UIADD3 UR7, UPT, UPT, UR5, -0x1, URZ ;  /* 0xffffffff05077890 */ /* 0x001fc8000fffe0ff */
[----:B------:R-:W-:-:S09]  /*3ce0*/  UISETP.GE.U32.AND UP1, UPT, UR7, 0xf, UPT ;  /* 0x0000000f0700788c */ /* 0x000fd2000bf26070 */
[----:B------:R-:W-:Y:S05]  /*3cf0*/  BRA.U !UP1, `(.L_x_26) ;  /* 0x00000001097c7547 */ /* 0x000fea000b800000 */
[----:B------:R-:W-:Y:S02]  /*3d00*/  IMAD.MOV.U32 R32, RZ, RZ, -0x1 ;  /* 0xffffffffff207424 */ /* 0x000fe400078e00ff */
[----:B------:R-:W-:-:S07]  /*3d10*/  IMAD.MOV.U32 R7, RZ, RZ, RZ ;  /* 0x000000ffff077224 */ /* 0x000fce00078e00ff */
.L_x_27:
[----:B------:R-:W-:-:S05]  /*3d20*/  IMAD.WIDE.U32 R14, R7, 0x4, R8 ;  /* 0x00000004070e7825 */ /* 0x000fca00078e0008 */
[----:B------:R-:W2:Y:S04]  /*3d30*/  LDG.E R19, desc[UR12][R14.64] ;  /* 0x0000000c0e137981 */ /* 0x000ea8000c1e1900 */
[----:B------:R-:W2:Y:S04]  /*3d40*/  LDG.E R18, desc[UR12][R14.64+0x4] ;  /* 0x0000040c0e127981 */ /* 0x000ea8000c1e1900 */
[----:B------:R-:W3:Y:S04]  /*3d50*/  LDG.E R23, desc[UR12][R14.64+0x8] ;  /* 0x0000080c0e177981 */ /* 0x000ee8000c1e1900 */
[----:B------:R-:W3:Y:S04]  /*3d60*/  LDG.E R22, desc[UR12][R14.64+0xc] ;  /* 0x00000c0c0e167981 */ /* 0x000ee8000c1e1900 */
[----:B------:R-:W4:Y:S04]  /*3d70*/  LDG.E R25, desc[UR12][R14.64+0x10] ;  /* 0x0000100c0e197981 */ /* 0x000f28000c1e1900 */
        /* <DEDUP_REMOVED lines=10> */
[----:B------:R-:W4:Y:S01]  /*3e20*/  LDG.E R38, desc[UR12][R14.64+0x3c] ;  /* 0x00003c0c0e267981 */ /* 0x000f22000c1e1900 */
[----:B------:R-:W-:-:S05]  /*3e30*/  VIADD R7, R7, 0x10 ;  /* 0x0000001007077836 */ /* 0x000fca0000000000 */
[----:B------:R-:W-:Y:S02]  /*3e40*/  ISETP.NE.AND P0, PT, R7, UR10, PT ;  /* 0x0000000a07007c0c */ /* 0x000fe4000bf05270 */
[----:B--2---:R-:W-:-:S04]  /*3e50*/  VIMNMX3 R18, R19, R32, R18, !PT ;  /* 0x000000201312720f */ /* 0x004fc80007800112 */
[----:B---3--:R-:W-:-:S04]  /*3e60*/  VIMNMX3 R18, R23, R18, R22, !PT ;  /* 0x000000121712720f */ /* 0x008fc80007800116 */
[----:B----4-:R-:W-:-:S04]  /*3e70*/  VIMNMX3 R18, R25, R18, R24, !PT ;  /* 0x000000121912720f */ /* 0x010fc80007800118 */
[----:B------:R-:W-:-:S04]  /*3e80*/  VIMNMX3 R18, R27, R18, R26, !PT ;  /* 0x000000121b12720f */ /* 0x000fc8000780011a */
[----:B------:R-:W-:-:S04]  /*3e90*/  VIMNMX3 R18, R33, R18, R34, !PT ;  /* 0x000000122112720f */ /* 0x000fc80007800122 */
[----:B------:R-:W-:-:S04]  /*3ea0*/  VIMNMX3 R18, R37, R18, R36, !PT ;  /* 0x000000122512720f */ /* 0x000fc80007800124 */
[----:B------:R-:W-:-:S04]  /*3eb0*/  VIMNMX3 R17, R16, R18, R17, !PT ;  /* 0x000000121011720f */ /* 0x000fc80007800111 */
[----:B------:R-:W-:Y:S01]  /*3ec0*/  VIMNMX3 R32, R2, R17, R38, !PT ;  /* 0x000000110220720f */ /* 0x000fe20007800126 */
[----:B------:R-:W-:Y:S06]  /*3ed0*/  @P0 BRA `(.L_x_27) ;  /* 0xfffffffc00900947 */ /* 0x000fec000383ffff */
[----:B------:R-:W-:-:S07]  /*3ee0*/  IMAD.U32 R7, RZ, RZ, UR10 ;  /* 0x0000000aff077e24 */ /* 0x000fce000f8e00ff */
.L_x_26:
[----:B------:R-:W-:-:S04]  /*3ef0*/  ULOP3.LUT UR5, UR5, 0xf, URZ, 0xc0, !UPT ;  /* 0x0000000f05057892 */ /* 0x000fc8000f8ec0ff */
[----:B------:R-:W-:-:S09]  /*3f00*/  UISETP.NE.AND UP1, UPT, UR5, URZ, UPT ;  /* 0x000000ff0500728c */ /* 0x000fd2000bf25270 */
[----:B------:R-:W-:Y:S05]  /*3f10*/  BRA.U !UP1, `(.L_x_28) ;  /* 0x0000000109ac7547 */ /* 0x000fea000b800000 */
[----:B------:R-:W-:Y:S02]  /*3f20*/  UIADD3 UR5, UPT, UPT, UR5, -0x1, URZ ;  /* 0xffffffff05057890 */ /* 0x000fe4000fffe0ff */
[----:B------:R-:W-:Y:S02]  /*3f30*/  UISETP.NE.AND UP2, UPT, UR18, URZ, UPT ;  /* 0x000000ff1200728c */ /* 0x000fe4000bf45270 */
[----:B------:R-:W-:-:S09]  /*3f40*/  UISETP.GE.U32.AND UP1, UPT, UR5, 0x7, UPT ;  /* 0x000000070500788c */ /* 0x000fd2000bf26070 */
[----:B------:R-:W-:Y:S05]  /*3f50*/  BRA.U !UP1, `(.L_x_29) ;  /* 0x0000000109387547 */ /* 0x000fea000b800000 */
        /* <DEDUP_REMOVED lines=8> */
[----:B------:R-:W4:Y:S01]  /*3fe0*/  LDG.E R22, desc[UR12][R14.64+0x1c] ;  /* 0x00001c0c0e167981 */ /* 0x000f22000c1e1900 */
[----:B------:R-:W-:Y:S01]  /*3ff0*/  VIADD R7, R7, 0x8 ;  /* 0x0000000807077836 */ /* 0x000fe20000000000 */
[----:B--2---:R-:W-:-:S04]  /*4000*/  VIMNMX3 R2, R17, R32, R2, !PT ;  /* 0x000000201102720f */ /* 0x004fc80007800102 */
[----:B---3--:R-:W-:-:S04]  /*4010*/  VIMNMX3 R2, R19, R2, R16, !PT ;  /* 0x000000021302720f */ /* 0x008fc80007800110 */
[----:B----4-:R-:W-:-:S04]  /*4020*/  VIMNMX3 R2, R23, R2, R18, !PT ;  /* 0x000000021702720f */ /* 0x010fc80007800112 */
[----:B------:R-:W-:-:S07]  /*4030*/  VIMNMX3 R32, R25, R2, R22, !PT ;  /* 0x000000021920720f */ /* 0x000fce0007800116 */
.L_x_29:
        /* <DEDUP_REMOVED lines=9> */
[----:B------:R-:W3:Y:S01]  /*40d0*/  LDG.E R16, desc[UR12][R14.64+0xc] ;  /* 0x00000c0c0e107981 */ /* 0x000ee2000c1e1900 */
[----:B------:R-:W-:Y:S01]  /*40e0*/  VIADD R7, R7, 0x4 ;  /* 0x0000000407077836 */ /* 0x000fe20000000000 */
[----:B--2---:R-:W-:-:S04]  /*40f0*/  VIMNMX3 R2, R17, R32, R2, !PT ;  /* 0x000000201102720f */ /* 0x004fc80007800102 */
[----:B---3--:R-:W-:-:S07]  /*4100*/  VIMNMX3 R32, R19, R2, R16, !PT ;  /* 0x000000021320720f */ /* 0x008fce0007800110 */
.L_x_30:
[----:B------:R-:W-:Y:S05]  /*4110*/  BRA.U !UP2, `(.L_x_28) ;  /* 0x000000010a2c7547 */ /* 0x000fea000b800000 */
[----:B------:R-:W-:-:S05]  /*4120*/  IMAD.WIDE.U32 R14, R7, 0x4, R8 ;  /* 0x00000004070e7825 */ /* 0x000fca00078e0008 */
[----:B------:R-:W2:Y:S01]  /*4130*/  LDG.E R7, desc[UR12][R14.64] ;  /* 0x0000000c0e077981 */ /* 0x000ea2000c1e1900 */
[----:B------:R-:W-:Y:S01]  /*4140*/  UISETP.NE.AND UP1, UPT, UR19, 0x1, UPT ;  /* 0x000000011300788c */ /* 0x000fe2000bf25270 */
[----:B--2---:R-:W-:-:S08]  /*4150*/  VIMNMX R32, PT, PT, R32, R7, !PT ;  /* 0x0000000720207248 */ /* 0x004fd00007fe0100 */
[----:B------:R-:W-:Y:S05]  /*4160*/  BRA.U !UP1, `(.L_x_28) ;  /* 0x0000000109187547 */ /* 0x000fea000b800000 */
[----:B------:R-:W-:Y:S01]  /*4170*/  UISETP.NE.AND UP1, UPT, UR19, 0x2, UPT ;  /* 0x000000021300788c */ /* 0x000fe2000bf25270 */
[----:B------:R-:W2:Y:S05]  /*4180*/  LDG.E R7, desc[UR12][R14.64+0x4] ;  /* 0x0000040c0e077981 */ /* 0x000eaa000c1e1900 */
[----:B------:R-:W-:-:S13]  /*4190*/  PLOP3.LUT P0, PT, PT, PT, UP1, 0x80, 0x8 ;  /* 0x000000000008781c */ /* 0x000fda0003f0f018 */
[----:B------:R-:W3:Y:S01]  /*41a0*/  @P0 LDG.E R17, desc[UR12][R14.64+0x8] ;  /* 0x0000080c0e110981 */ /* 0x000ee2000c1e1900 */
[----:B--2---:R-:W-:-:S04]  /*41b0*/  VIMNMX R32, PT, PT, R32, R7, !PT ;  /* 0x0000000720207248 */ /* 0x004fc80007fe0100 */
[----:B---3--:R-:W-:-:S07]  /*41c0*/  @P0 VIMNMX R32, PT, PT, R32, R17, !PT ;  /* 0x0000001120200248 */ /* 0x008fce0007fe0100 */
.L_x_28:
[----:B------:R-:W-:-:S07]  /*41d0*/  VIADD R32, R32, 0x1 ;  /* 0x0000000120207836 */ /* 0x000fce0000000000 */
.L_x_25:
[----:B-1----:R-:W-:Y:S01]  /*41e0*/  IMAD.IADD R7, R32, 0x1, -R21 ;  /* 0x0000000120077824 */ /* 0x002fe200078e0a15 */
[----:B------:R-:W-:Y:S04]  /*41f0*/  BSSY.RECONVERGENT B0, `(.L_x_31) ;  /* 0x0000103000007945 */ /* 0x000fe80003800200 */
[----:B------:R-:W-:Y:S01]  /*4200*/  BSSY.RELIABLE B1, `(.L_x_32) ;  /* 0x0000092000017945 */ /* 0x000fe20003800100 */
[----:B------:R-:W-:Y:S02]  /*4210*/  IMAD.MOV.U32 R33, RZ, RZ, R43 ;  /* 0x000000ffff217224 */ /* 0x000fe400078e002b */
[----:B------:R-:W-:Y:S02]  /*4220*/  IMAD R7, R7, 0xa, R20 ;  /* 0x0000000a07077824 */ /* 0x000fe400078e0214 */
[----:B------:R-:W-:-:S02]  /*4230*/  IMAD.MOV.U32 R2, RZ, RZ, R6 ;  /* 0x000000ffff027224 */ /* 0x000fc400078e0006 */
[----:B------:R-:W-:Y:S02]  /*4240*/  IMAD R22, R7, 0xa, RZ ;  /* 0x0000000a07167824 */ /* 0x000fe400078e02ff */
[----:B------:R-:W-:-:S03]  /*4250*/  IMAD.MOV.U32 R7, RZ, RZ, R5 ;  /* 0x000000ffff077224 */ /* 0x000fc600078e0005 */
[----:B------:R-:W-:-:S13]  /*4260*/  ISETP.GE.AND P0, PT, R22, RZ, PT ;  /* 0x000000ff1600720c */ /* 0x000fda0003f06270 */
[----:B------:R-:W-:Y:S05]  /*4270*/  @!P0 BRA `(.L_x_33) ;  /* 0x0000000400e48947 */ /* 0x000fea0003800000 */
[----:B------:R-:W0:Y:S01]  /*4280*/  MUFU.RCP64H R15, UR15 ;  /* 0x0000000f000f7d08 */ /* 0x000e220008001800 */
[----:B------:R-:W-:Y:S01]  /*4290*/  IMAD.U32 R16, RZ, RZ, UR14 ;  /* 0x0000000eff107e24 */ /* 0x000fe2000f8e00ff */
[----:B------:R-:W-:Y:S01]  /*42a0*/  SHF.R.U32.HI R2, RZ, 0x2, R3 ;  /* 0x00000002ff027819 */ /* 0x000fe20000011603 */
[----:B------:R-:W-:Y:S01]  /*42b0*/  IMAD.U32 R17, RZ, RZ, UR15 ;  /* 0x0000000fff117e24 */ /* 0x000fe2000f8e00ff */
[----:B------:R-:W-:Y:S01]  /*42c0*/  SHF.R.U32.HI R18, RZ, 0x2, R29 ;  /* 0x00000002ff127819 */ /* 0x000fe2000001161d */
[----:B------:R-:W-:Y:S01]  /*42d0*/  IMAD.MOV.U32 R14, RZ, RZ, 0x1 ;  /* 0x00000001ff0e7424 */ /* 0x000fe200078e00ff */
[----:B------:R-:W-:Y:S01]  /*42e0*/  LOP3.LUT R2, R2, R3, RZ, 0x3c, !PT ;  /* 0x0000000302027212 */ /* 0x000fe200078e3cff */
[----:B------:R-:W-:Y:S01]  /*42f0*/  IMAD.MOV R22, RZ, RZ, -R22 ;  /* 0x000000ffff167224 */ /* 0x000fe200078e0a16 */
[----:B------:R-:W-:Y:S01]  /*4300*/  LOP3.LUT R18, R18, R29, RZ, 0x3c, !PT ;  /* 0x0000001d12127212 */ /* 0x000fe200078e3cff */
[----:B------:R-:W-:Y:S01]  /*4310*/  IMAD.SHL.U32 R3, R43, 0x10, RZ ;  /* 0x000000102b037824 */ /* 0x000fe200078e00ff */
[----:B------:R-:W-:Y:S01]  /*4320*/  BSSY.RECONVERGENT B2, `(.L_x_34) ;  /* 0x0000029000027945 */ /* 0x000fe20003800200 */
[----:B------:R-:W-:-:S02]  /*4330*/  IMAD.SHL.U32 R7, R2, 0x2, RZ ;  /* 0x0000000202077824 */ /* 0x000fc400078e00ff */
[----:B------:R-:W1:Y:S01]  /*4340*/  I2F.F64 R22, R22 ;  /* 0x0000001600167312 */ /* 0x000e620000201c00 */
[----:B------:R-:W-:Y:S02]  /*4350*/  VIADD R28, R4, 0x212e9e ;  /* 0x00212e9e041c7836 */ /* 0x000fe40000000000 */
[----:B------:R-:W-:Y:S01]  /*4360*/  LOP3.LUT R2, R2, R7, R3, 0x96, !PT ;  /* 0x0000000702027212 */ /* 0x000fe200078e9603 */
[----:B0-----:R-:W-:Y:S01]  /*4370*/  DFMA R16, R14, -R16, 1 ;  /* 0x3ff000000e10742b */ /* 0x001fe20000000810 */
[----:B------:R-:W-:Y:S02]  /*4380*/  IMAD.SHL.U32 R7, R18, 0x2, RZ ;  /* 0x0000000212077824 */ /* 0x000fe400078e00ff */
[----:B------:R-:W-:-:S05]  /*4390*/  LOP3.LUT R2, R2, R43, RZ, 0x3c, !PT ;  /* 0x0000002b02027212 */ /* 0x000fca00078e3cff */
[----:B------:R-:W-:Y:S01]  /*43a0*/  DFMA R16, R16, R16, R16 ;  /* 0x000000101010722b */ /* 0x000fe20000000010 */
[----:B------:R-:W-:Y:S01]  /*43b0*/  IMAD.SHL.U32 R3, R2, 0x10, RZ ;  /* 0x0000001002037824 */ /* 0x000fe200078e00ff */
[----:B-1----:R-:W-:-:S04]  /*43c0*/  FSETP.GEU.AND P1, PT, |R23|, 6.5827683646048100446e-37, PT ;  /* 0x036000001700780b */ /* 0x002fc80003f2e200 */
[----:B------:R-:W-:Y:S02]  /*43d0*/  LOP3.LUT R3, R18, R7, R3, 0x96, !PT ;  /* 0x0000000712037212 */ /* 0x000fe400078e9603 */
[----:B------:R-:W-:Y:S01]  /*43e0*/  DFMA R14, R14, R16, R14 ;  /* 0x000000100e0e722b */ /* 0x000fe2000000000e */
[----:B------:R-:W-:Y:S01]  /*43f0*/  IMAD.U32 R16, RZ, RZ, UR14 ;  /* 0x0000000eff107e24 */ /* 0x000fe2000f8e00ff */
[----:B------:R-:W-:Y:S01]  /*4400*/  LOP3.LUT R33, R3, R2, RZ, 0x3c, !PT ;  /* 0x0000000203217212 */ /* 0x000fe200078e3cff */
[----:B------:R-:W-:Y:S01]  /*4410*/  IMAD.U32 R17, RZ, RZ, UR15 ;  /* 0x0000000fff117e24 */ /* 0x000fe2000f8e00ff */
[----:B------:R-:W-:-:S03]  /*4420*/  IADD3 R3, PT, PT, R4, 0x1ba6d9, R2 ;  /* 0x001ba6d904037810 */ /* 0x000fc60007ffe002 */
[----:B------:R-:W-:Y:S02]  /*4430*/  IMAD.IADD R24, R33, 0x1, R28 ;  /* 0x0000000121187824 */ /* 0x000fe400078e021c */
[----:B------:R-:W-:Y:S02]  /*4440*/  DFMA R16, R14, -R16, 1 ;  /* 0x3ff000000e10742b */ /* 0x000fe40000000810 */
[----:B------:R-:W-:-:S03]  /*4450*/  IMAD.WIDE.U32 R24, R24, 0x200000, RZ ;  /* 0x0020000018187825 */ /* 0x000fc600078e00ff */
[----:B------:R-:W-:-:S03]  /*4460*/  LOP3.LUT R24, R24, R3, RZ, 0x3c, !PT ;  /* 0x0000000318187212 */ /* 0x000fc600078e3cff */
[----:B------:R-:W-:-:S08]  /*4470*/  DFMA R14, R14, R16, R14 ;  /* 0x000000100e0e722b */ /* 0x000fd0000000000e */
[----:B------:R-:W-:-:S08]  /*4480*/  DMUL R18, R22, R14 ;  /* 0x0000000e16127228 */ /* 0x000fd00000000000 */
[----:B------:R-:W-:-:S08]  /*4490*/  DFMA R16, R18, -UR14, R22 ;  /* 0x8000000e12107c2b */ /* 0x000fd00008000016 */
[----:B------:R-:W-:Y:S01]  /*44a0*/  DFMA R16, R14, R16, R18 ;  /* 0x000000100e10722b */ /* 0x000fe20000000012 */
[----:B------:R-:W0:Y:S01]  /*44b0*/  I2F.F64.U64 R14, R24 ;  /* 0x00000018000e7312 */ /* 0x000e220000301800 */
[----:B------:R-:W-:Y:S02]  /*44c0*/  IMAD.MOV.U32 R18, RZ, RZ, 0x0 ;  /* 0x00000000ff127424 */ /* 0x000fe400078e00ff */
[----:B------:R-:W-:-:S06]  /*44d0*/  IMAD.MOV.U32 R19, RZ, RZ, 0x3ca00000 ;  /* 0x3ca00000ff137424 */ /* 0x000fcc00078e00ff */
[----:B------:R-:W-:-:S05]  /*44e0*/  FFMA R3, RZ, UR15, R17 ;  /* 0x0000000fff037c23 */ /* 0x000fca0008000011 */
[----:B------:R-:W-:Y:S01]  /*44f0*/  FSETP.GT.AND P0, PT, |R3|, 1.469367938527859385e-39, PT ;  /* 0x001000000300780b */ /* 0x000fe20003f04200 */
[----:B0-----:R-:W-:-:S12]  /*4500*/  DFMA R14, R14, R18, 5.5511151231257827021e-17 ;  /* 0x3c9000000e0e742b */ /* 0x001fd80000000012 */
[----:B------:R-:W-:Y:S05]  /*4510*/  @P0 BRA P1, `(.L_x_35) ;  /* 0x0000000000240947 */ /* 0x000fea0000800000 */
[----:B------:R-:W-:Y:S01]  /*4520*/  IMAD.U32 R16, RZ, RZ, UR14 ;  /* 0x0000000eff107e24 */ /* 0x000fe2000f8e00ff */
[----:B------:R-:W-:Y:S01]  /*4530*/  MOV R4, 0x4590 ;  /* 0x0000459000047802 */ /* 0x000fe20000000f00 */
[----:B------:R-:W-:Y:S02]  /*4540*/  IMAD.U32 R18, RZ, RZ, UR14 ;  /* 0x0000000eff127e24 */ /* 0x000fe4000f8e00ff */
[----:B------:R-:W-:Y:S02]  /*4550*/  IMAD.U32 R17, RZ, RZ, UR15 ;  /* 0x0000000fff117e24 */ /* 0x000fe4000f8e00ff */
[----:B------:R-:W-:Y:S02]  /*4560*/  IMAD.U32 R19, RZ, RZ, UR15 ;  /* 0x0000000fff137e24 */ /* 0x000fe4000f8e00ff */
[----:B------:R-:W-:-:S07]  /*4570*/  IMAD.MOV.U32 R18, RZ, RZ, R16 ;  /* 0x000000ffff127224 */ /* 0x000fce00078e0010 */
[----:B-----5:R-:W-:Y:S05]  /*4580*/  CALL.REL.NOINC `($__internal_0_$__cuda_sm20_div_rn_f64_full) ;  /* 0x0000001000c07944 */ /* 0x020fea0003c00000 */
[----:B------:R-:W-:Y:S02]  /*4590*/  IMAD.MOV.U32 R16, RZ, RZ, R26 ;  /* 0x000000ffff107224 */ /* 0x000fe400078e001a */
[----:B------:R-:W-:-:S07]  /*45a0*/  IMAD.MOV.U32 R17, RZ, RZ, R27 ;  /* 0x000000ffff117224 */ /* 0x000fce00078e001b */
.L_x_35:
[----:B------:R-:W-:Y:S05]  /*45b0*/  BSYNC.RECONVERGENT B2 ;  /* 0x0000000000027941 */ /* 0x000fea0003800200 */
.L_x_34:
[----:B------:R-:W-:Y:S01]  /*45c0*/  IMAD.MOV.U32 R18, RZ, RZ, 0x652b82fe ;  /* 0x652b82feff127424 */ /* 0x000fe200078e00ff */
[----:B------:R-:W-:Y:S01]  /*45d0*/  UMOV UR8, 0xfefa39ef ;  /* 0xfefa39ef00087882 */ /* 0x000fe20000000000 */
[----:B------:R-:W-:Y:S01]  /*45e0*/  IMAD.MOV.U32 R19, RZ, RZ, 0x3ff71547 ;  /* 0x3ff71547ff137424 */ /* 0x000fe200078e00ff */
[----:B------:R-:W-:Y:S01]  /*45f0*/  UMOV UR9, 0x3fe62e42 ;  /* 0x3fe62e4200097882 */ /* 0x000fe20000000000 */
[----:B------:R-:W-:Y:S01]  /*4600*/  FSETP.GEU.AND P0, PT, |R17|, 4.1917929649353027344, PT ;  /* 0x4086232b1100780b */ /* 0x000fe20003f0e200 */
[----:B------:R-:W-:Y:S03]  /*4610*/  BSSY.RECONVERGENT B2, `(.L_x_36) ;  /* 0x0000035000027945 */ /* 0x000fe60003800200 */
[----:B------:R-:W-:-:S08]  /*4620*/  DFMA R18, R16, R18, 6.75539944105574400000e+15 ;  /* 0x433800001012742b */ /* 0x000fd00000000012 */
[----:B------:R-:W-:-:S08]  /*4630*/  DADD R22, R18, -6.75539944105574400000e+15 ;  /* 0xc338000012167429 */ /* 0x000fd00000000000 */
[----:B------:R-:W-:Y:S01]  /*4640*/  DFMA R24, R22, -UR8, R16 ;  /* 0x8000000816187c2b */ /* 0x000fe20008000010 */
[----:B------:R-:W-:Y:S01]  /*4650*/  UMOV UR8, 0x3b39803f ;  /* 0x3b39803f00087882 */ /* 0x000fe20000000000 */
[----:B------:R-:W-:-:S06]  /*4660*/  UMOV UR9, 0x3c7abc9e ;  /* 0x3c7abc9e00097882 */ /* 0x000fcc0000000000 */
[----:B------:R-:W-:Y:S01]  /*4670*/  DFMA R22, R22, -UR8, R24 ;  /* 0x8000000816167c2b */ /* 0x000fe20008000018 */
[----:B------:R-:W-:Y:S01]  /*4680*/  UMOV UR8, 0x69ce2bdf ;  /* 0x69ce2bdf00087882 */ /* 0x000fe20000000000 */
[----:B------:R-:W-:Y:S01]  /*4690*/  IMAD.MOV.U32 R24, RZ, RZ, -0x35dec16 ;  /* 0xfca213eaff187424 */ /* 0x000fe200078e00ff */
[----:B------:R-:W-:Y:S01]  /*46a0*/  UMOV UR9, 0x3e5ade15 ;  /* 0x3e5ade1500097882 */ /* 0x000fe20000000000 */
[----:B------:R-:W-:-:S06]  /*46b0*/  IMAD.MOV.U32 R25, RZ, RZ, 0x3e928af3 ;  /* 0x3e928af3ff197424 */ /* 0x000fcc00078e00ff */
[----:B------:R-:W-:Y:S01]  /*46c0*/  DFMA R24, R22, UR8, R24 ;  /* 0x0000000816187c2b */ /* 0x000fe20008000018 */
[----:B------:R-:W-:Y:S01]  /*46d0*/  UMOV UR8, 0x62401315 ;  /* 0x6240131500087882 */ /* 0x000fe20000000000 */
[----:B------:R-:W-:-:S06]  /*46e0*/  UMOV UR9, 0x3ec71dee ;  /* 0x3ec71dee00097882 */ /* 0x000fcc0000000000 */
[----:B------:R-:W-:Y:S01]  /*46f0*/  DFMA R24, R22, R24, UR8 ;  /* 0x0000000816187e2b */ /* 0x000fe20008000018 */
        /* <DEDUP_REMOVED lines=20> */
[----:B------:R-:W-:-:S08]  /*4840*/  DFMA R24, R22, R24, UR8 ;  /* 0x0000000816187e2b */ /* 0x000fd00008000018 */
[----:B------:R-:W-:-:S08]  /*4850*/  DFMA R24, R22, R24, 1 ;  /* 0x3ff000001618742b */ /* 0x000fd00000000018 */
[----:B------:R-:W-:-:S10]  /*4860*/  DFMA R24, R22, R24, 1 ;  /* 0x3ff000001618742b */ /* 0x000fd40000000018 */
[----:B------:R-:W-:Y:S02]  /*4870*/  IMAD R23, R18, 0x100000, R25 ;  /* 0x0010000012177824 */ /* 0x000fe400078e0219 */
[----:B------:R-:W-:Y:S01]  /*4880*/  IMAD.MOV.U32 R22, RZ, RZ, R24 ;  /* 0x000000ffff167224 */ /* 0x000fe200078e0018 */
[----:B------:R-:W-:Y:S06]  /*4890*/  @!P0 BRA `(.L_x_37) ;  /* 0x0000000000308947 */ /* 0x000fec0003800000 */
[----:B------:R-:W-:Y:S01]  /*48a0*/  FSETP.GEU.AND P1, PT, |R17|, 4.2275390625, PT ;  /* 0x408748001100780b */ /* 0x000fe20003f2e200 */
[C---:B------:R-:W-:Y:S02]  /*48b0*/  DADD R22, R16.reuse, +INF ;  /* 0x7ff0000010167429 */ /* 0x040fe40000000000 */
[----:B------:R-:W-:-:S08]  /*48c0*/  DSETP.GEU.AND P0, PT, R16, RZ, PT ;  /* 0x000000ff1000722a */ /* 0x000fd00003f0e000 */
[----:B------:R-:W-:Y:S02]  /*48d0*/  FSEL R22, R22, RZ, P0 ;  /* 0x000000ff16167208 */ /* 0x000fe40000000000 */
[----:B------:R-:W-:Y:S02]  /*48e0*/  @!P1 LEA.HI R3, R18, R18, RZ, 0x1 ;  /* 0x0000001212039211 */ /* 0x000fe400078f08ff */
[----:B------:R-:W-:Y:S02]  /*48f0*/  FSEL R23, R23, RZ, P0 ;  /* 0x000000ff17177208 */ /* 0x000fe40000000000 */
[----:B------:R-:W-:-:S05]  /*4900*/  @!P1 SHF.R.S32.HI R3, RZ, 0x1, R3 ;  /* 0x00000001ff039819 */ /* 0x000fca0000011403 */
[----:B------:R-:W-:Y:S02]  /*4910*/  @!P1 IMAD.IADD R16, R18, 0x1, -R3 ;  /* 0x0000000112109824 */ /* 0x000fe400078e0a03 */
[----:B------:R-:W-:-:S03]  /*4920*/  @!P1 IMAD R25, R3, 0x100000, R25 ;  /* 0x0010000003199824 */ /* 0x000fc600078e0219 */
[----:B------:R-:W-:Y:S01]  /*4930*/  @!P1 LEA R17, R16, 0x3ff00000, 0x14 ;  /* 0x3ff0000010119811 */ /* 0x000fe200078ea0ff */
[----:B------:R-:W-:-:S06]  /*4940*/  @!P1 IMAD.MOV.U32 R16, RZ, RZ, RZ ;  /* 0x000000ffff109224 */ /* 0x000fcc00078e00ff */
[----:B------:R-:W-:-:S11]  /*4950*/  @!P1 DMUL R22, R24, R16 ;  /* 0x0000001018169228 */ /* 0x000fd60000000000 */
.L_x_37:
[----:B------:R-:W-:Y:S05]  /*4960*/  BSYNC.RECONVERGENT B2 ;  /* 0x0000000000027941 */ /* 0x000fea0003800200 */
.L_x_36:
[----:B------:R-:W-:Y:S01]  /*4970*/  DSETP.GEU.AND P0, PT, R14, R22, PT ;  /* 0x000000160e00722a */ /* 0x000fe20003f0e000 */
[----:B------:R-:W-:Y:S02]  /*4980*/  IMAD.MOV.U32 R7, RZ, RZ, R43 ;  /* 0x000000ffff077224 */ /* 0x000fe400078e002b */
[----:B------:R-:W-:-:S11]  /*4990*/  IMAD.MOV.U32 R3, RZ, RZ, R5 ;  /* 0x000000ffff037224 */ /* 0x000fd600078e0005 */
[----:B-----5:R0:W-:Y:S01]  /*49a0*/  @P0 STG.E desc[UR12][R12.64], R41 ;  /* 0x000000290c000986 */ /* 0x0201e2000c10190c */
[----:B------:R-:W-:Y:S05]  /*49b0*/  @P0 BREAK.RELIABLE B1 ;  /* 0x0000000000010942 */ /* 0x000fea0003800100 */
[----:B------:R-:W-:Y:S02]  /*49c0*/  @P0 IMAD.MOV.U32 R7, RZ, RZ, R43 ;  /* 0x000000ffff070224 */ /* 0x000fe400078e002b */
[----:B------:R-:W-:Y:S02]  /*49d0*/  @P0 IMAD.MOV.U32 R3, RZ, RZ, R33 ;  /* 0x000000ffff030224 */ /* 0x000fe400078e0021 */
[----:B------:R-:W-:Y:S01]  /*49e0*/  @P0 IMAD.MOV.U32 R4, RZ, RZ, R28 ;  /* 0x000000ffff040224 */ /* 0x000fe200078e001c */
[----:B------:R-:W-:Y:S06]  /*49f0*/  @P0 BRA `(.L_x_38) ;  /* 0x0000000800080947 */ /* 0x000fec0003800000 */
[----:B------:R-:W-:-:S07]  /*4a00*/  IMAD.MOV.U32 R29, RZ, RZ, R6 ;  /* 0x000000ffff1d7224 */ /* 0x000fce00078e0006 */
.L_x_33:
[----:B------:R-:W-:Y:S01]  /*4a10*/  ISETP.GE.AND P0, PT, R32, R35, PT ;  /* 0x000000232000720c */ /* 0x000fe20003f06270 */
[----:B------:R-:W-:Y:S02]  /*4a20*/  IMAD.MOV.U32 R5, RZ, RZ, R3 ;  /* 0x000000ffff057224 */ /* 0x000fe400078e0003 */
[----:B------:R-:W-:Y:S01]  /*4a30*/  IMAD.MOV.U32 R21, RZ, RZ, R32 ;  /* 0x000000ffff157224 */ /* 0x000fe200078e0020 */
[----:B------:R-:W-:Y:S01]  /*4a40*/  ISETP.NE.OR P0, PT, R20, RZ, P0 ;  /* 0x000000ff1400720c */ /* 0x000fe20000705670 */
[----:B------:R-:W-:Y:S02]  /*4a50*/  IMAD.MOV.U32 R6, RZ, RZ, R29 ;  /* 0x000000ffff067224 */ /* 0x000fe400078e001d */
[----:B------:R-:W-:Y:S02]  /*4a60*/  IMAD.MOV.U32 R4, RZ, RZ, R28 ;  /* 0x000000ffff047224 */ /* 0x000fe400078e001c */
[----:B------:R-:W-:-:S08]  /*4a70*/  IMAD.MOV.U32 R3, RZ, RZ, R33 ;  /* 0x000000ffff037224 */ /* 0x000fd000078e0021 */
[----:B------:R-:W-:Y:S05]  /*4a80*/  @P0 BREAK.RELIABLE B1 ;  /* 0x0000000000010942 */ /* 0x000fea0003800100 */
[----:B------:R-:W-:Y:S05]  /*4a90*/  @P0 BRA `(.L_x_38) ;  /* 0x0000000400e00947 */ /* 0x000fea0003800000 */
[----:B------:R-:W1:Y:S01]  /*4aa0*/  LDCU UR5, c[0x0][0x398] ;  /* 0x00007300ff0577ac */ /* 0x000e620008000800 */
[--C-:B------:R-:W-:Y:S02]  /*4ab0*/  IMAD.MOV.U32 R21, RZ, RZ, R32.reuse ;  /* 0x000000ffff157224 */ /* 0x100fe400078e0020 */
[----:B------:R-:W-:Y:S02]  /*4ac0*/  IMAD.MOV.U32 R35, RZ, RZ, R32 ;  /* 0x000000ffff237224 */ /* 0x000fe400078e0020 */
[----:B------:R-:W-:Y:S02]  /*4ad0*/  IMAD.MOV.U32 R3, RZ, RZ, R33 ;  /* 0x000000ffff037224 */ /* 0x000fe400078e0021 */
[----:B------:R-:W-:Y:S02]  /*4ae0*/  IMAD.MOV.U32 R6, RZ, RZ, R29 ;  /* 0x000000ffff067224 */ /* 0x000fe400078e001d */
[----:B------:R-:W-:Y:S01]  /*4af0*/  IMAD.MOV.U32 R4, RZ, RZ, R28 ;  /* 0x000000ffff047224 */ /* 0x000fe200078e001c */
[----:B-1----:R-:W-:-:S09]  /*4b00*/  UISETP.GE.AND UP1, UPT, UR5, 0x1, UPT ;  /* 0x000000010500788c */ /* 0x002fd2000bf26270 */
[----:B------:R-:W-:Y:S05]  /*4b10*/  BRA.U !UP1, `(.L_x_39) ;  /* 0x0000000509bc7547 */ /* 0x000fea000b800000 */
[----:B------:R-:W-:Y:S05]  /*4b20*/  BSYNC.RELIABLE B1 ;  /* 0x0000000000017941 */ /* 0x000fea0003800100 */
.L_x_32:
[----:B------:R-:W1:Y:S01]  /*4b30*/  LDC R6, c[0x0][0x398] ;  /* 0x0000e600ff067b82 */ /* 0x000e620000000800 */
[----:B------:R-:W-:Y:S02]  /*4b40*/  IMAD.MOV.U32 R25, RZ, RZ, RZ ;  /* 0x000000ffff197224 */ /* 0x000fe400078e00ff */
[----:B-1----:R-:W-:-:S05]  /*4b50*/  VIADD R3, R6, 0xffffffff ;  /* 0xffffffff06037836 */ /* 0x002fca0000000000 */
[----:B------:R-:W-:-:S13]  /*4b60*/  ISETP.GE.U32.AND P0, PT, R3, 0xf, PT ;  /* 0x0000000f0300780c */ /* 0x000fda0003f06070 */
[----:B------:R-:W-:Y:S05]  /*4b70*/  @!P0 BRA `(.L_x_40) ;  /* 0x0000000000748947 */ /* 0x000fea0003800000 */
[----:B------:R-:W-:Y:S01]  /*4b80*/  BSSY.RECONVERGENT B1, `(.L_x_41) ;  /* 0x000001b000017945 */ /* 0x000fe20003800200 */
[----:B------:R-:W-:-:S07]  /*4b90*/  IMAD.MOV.U32 R3, RZ, RZ, RZ ;  /* 0x000000ffff037224 */ /* 0x000fce00078e00ff */
.L_x_42:
[----:B------:R-:W-:-:S05]  /*4ba0*/  IMAD.WIDE.U32 R34, R3, 0x4, R8 ;  /* 0x0000000403227825 */ /* 0x000fca00078e0008 */
[----:B01----:R-:W2:Y:S04]  /*4bb0*/  LDG.E R12, desc[UR12][R34.64] ;  /* 0x0000000c220c7981 */ /* 0x003ea8000c1e1900 */
[----:B------:R-:W2:Y:S04]  /*4bc0*/  LDG.E R13, desc[UR12][R34.64+0x4] ;  /* 0x0000040c220d7981 */ /* 0x000ea8000c1e1900 */
[----:B------:R-:W2:Y:S04]  /*4bd0*/  LDG.E R14, desc[UR12][R34.64+0x8] ;  /* 0x0000080c220e7981 */ /* 0x000ea8000c1e1900 */
[----:B------:R-:W2:Y:S04]  /*4be0*/  LDG.E R15, desc[UR12][R34.64+0xc] ;  /* 0x00000c0c220f7981 */ /* 0x000ea8000c1e1900 */
[----:B------:R-:W3:Y:S04]  /*4bf0*/  LDG.E R16, desc[UR12][R34.64+0x10] ;  /* 0x0000100c22107981 */ /* 0x000ee8000c1e1900 */
[----:B------:R-:W3:Y:S04]  /*4c00*/  LDG.E R17, desc[UR12][R34.64+0x14] ;  /* 0x0000140c22117981 */ /* 0x000ee8000c1e1900 */
        /* <DEDUP_REMOVED lines=10> */
[C---:B------:R-:W-:Y:S01]  /*4cb0*/  LEA R4, R3.reuse, UR11, 0x2 ;  /* 0x0000000b03047c11 */ /* 0x040fe2000f8e10ff */
[----:B------:R-:W-:-:S05]  /*4cc0*/  VIADD R3, R3, 0x10 ;  /* 0x0000001003037836 */ /* 0x000fca0000000000 */
[----:B------:R-:W-:Y:S01]  /*4cd0*/  ISETP.NE.AND P0, PT, R3, UR10, PT ;  /* 0x0000000a03007c0c */ /* 0x000fe2000bf05270 */
[----:B--2---:R1:W-:Y:S04]  /*4ce0*/  STL.128 [R4+0x30], R12 ;  /* 0x0000300c04007387 */ /* 0x0043e80000100c00 */
[----:B---3--:R1:W-:Y:S04]  /*4cf0*/  STL.128 [R4+0x40], R16 ;  /* 0x0000401004007387 */ /* 0x0083e80000100c00 */
[----:B----4-:R1:W-:Y:S04]  /*4d00*/  STL.128 [R4+0x50], R20 ;  /* 0x0000501404007387 */ /* 0x0103e80000100c00 */
[----:B------:R1:W-:Y:S01]  /*4d10*/  STL.128 [R4+0x60], R24 ;  /* 0x0000601804007387 */ /* 0x0003e20000100c00 */
[----:B------:R-:W-:Y:S05]  /*4d20*/  @P0 BRA `(.L_x_42) ;  /* 0xfffffffc009c0947 */ /* 0x000fea000383ffff */
[----:B------:R-:W-:Y:S05]  /*4d30*/  BSYNC.RECONVERGENT B1 ;  /* 0x0000000000017941 */ /* 0x000fea0003800200 */
.L_x_41:
[----:B-1----:R-:W-:-:S07]  /*4d40*/  IMAD.U32 R25, RZ, RZ, UR10 ;  /* 0x0000000aff197e24 */ /* 0x002fce000f8e00ff */
.L_x_40:
[----:B0-----:R-:W-:Y:S01]  /*4d50*/  LOP3.LUT R12, R6, 0xf, RZ, 0xc0, !PT ;  /* 0x0000000f060c7812 */ /* 0x001fe200078ec0ff */
[--C-:B------:R-:W-:Y:S02]  /*4d60*/  IMAD.MOV.U32 R21, RZ, RZ, R32.reuse ;  /* 0x000000ffff157224 */ /* 0x100fe400078e0020 */
[----:B------:R-:W-:Y:S01]  /*4d70*/  IMAD.MOV.U32 R35, RZ, RZ, R32 ;  /* 0x000000ffff237224 */ /* 0x000fe200078e0020 */
[----:B------:R-:W-:Y:S01]  /*4d80*/  ISETP.NE.AND P0, PT, R12, RZ, PT ;  /* 0x000000ff0c00720c */ /* 0x000fe20003f05270 */
[----:B------:R-:W-:Y:S02]  /*4d90*/  IMAD.MOV.U32 R3, RZ, RZ, R33 ;  /* 0x000000ffff037224 */ /* 0x000fe400078e0021 */
[----:B------:R-:W-:Y:S02]  /*4da0*/  IMAD.MOV.U32 R6, RZ, RZ, R29 ;  /* 0x000000ffff067224 */ /* 0x000fe400078e001d */
[----:B------:R-:W-:-:S08]  /*4db0*/  IMAD.MOV.U32 R4, RZ, RZ, R28 ;  /* 0x000000ffff047224 */ /* 0x000fd000078e001c */
[----:B------:R-:W-:Y:S05]  /*4dc0*/  @!P0 BRA `(.L_x_38) ;  /* 0x0000000400148947 */ /* 0x000fea0003800000 */
[----:B------:R-:W-:-:S05]  /*4dd0*/  VIADD R3, R12, 0xffffffff ;  /* 0xffffffff0c037836 */ /* 0x000fca0000000000 */
[----:B------:R-:W-:-:S13]  /*4de0*/  ISETP.GE.U32.AND P0, PT, R3, 0x7, PT ;  /* 0x000000070300780c */ /* 0x000fda0003f06070 */
[----:B------:R-:W-:-:S05]  /*4df0*/  @P0 IMAD.WIDE.U32 R22, R25, 0x4, R8 ;  /* 0x0000000419160825 */ /* 0x000fca00078e0008 */
[----:B------:R-:W2:Y:S04]  /*4e00*/  @P0 LDG.E R12, desc[UR12][R22.64] ;  /* 0x0000000c160c0981 */ /* 0x000ea8000c1e1900 */
[----:B------:R-:W2:Y:S04]  /*4e10*/  @P0 LDG.E R13, desc[UR12][R22.64+0x4] ;  /* 0x0000040c160d0981 */ /* 0x000ea8000c1e1900 */
[----:B------:R-:W2:Y:S04]  /*4e20*/  @P0 LDG.E R14, desc[UR12][R22.64+0x8] ;  /* 0x0000080c160e0981 */ /* 0x000ea8000c1e1900 */
[----:B------:R-:W2:Y:S04]  /*4e30*/  @P0 LDG.E R15, desc[UR12][R22.64+0xc] ;  /* 0x00000c0c160f0981 */ /* 0x000ea8000c1e1900 */
[----:B------:R-:W3:Y:S04]  /*4e40*/  @P0 LDG.E R16, desc[UR12][R22.64+0x10] ;  /* 0x0000100c16100981 */ /* 0x000ee8000c1e1900 */
[----:B------:R-:W3:Y:S04]  /*4e50*/  @P0 LDG.E R17, desc[UR12][R22.64+0x14] ;  /* 0x0000140c16110981 */ /* 0x000ee8000c1e1900 */
[----:B------:R-:W3:Y:S04]  /*4e60*/  @P0 LDG.E R18, desc[UR12][R22.64+0x18] ;  /* 0x0000180c16120981 */ /* 0x000ee8000c1e1900 */
[----:B------:R-:W3:Y:S01]  /*4e70*/  @P0 LDG.E R19, desc[UR12][R22.64+0x1c] ;  /* 0x00001c0c16130981 */ /* 0x000ee2000c1e1900 */
[----:B------:R-:W-:Y:S01]  /*4e80*/  @P0 LEA R20, R25, UR11, 0x2 ;  /* 0x0000000b19140c11 */ /* 0x000fe2000f8e10ff */
[----:B------:R-:W-:Y:S01]  /*4e90*/  UISETP.NE.AND UP1, UPT, UR18, URZ, UPT ;  /* 0x000000ff1200728c */ /* 0x000fe2000bf25270 */
[----:B------:R-:W-:-:S02]  /*4ea0*/  IMAD.MOV.U32 R21, RZ, RZ, R32 ;  /* 0x000000ffff157224 */ /* 0x000fc400078e0020 */
[----:B------:R-:W-:Y:S02]  /*4eb0*/  IMAD.MOV.U32 R35, RZ, RZ, R32 ;  /* 0x000000ffff237224 */ /* 0x000fe400078e0020 */
[----:B------:R-:W-:Y:S02]  /*4ec0*/  IMAD.MOV.U32 R3, RZ, RZ, R33 ;  /* 0x000000ffff037224 */ /* 0x000fe400078e0021 */
[----:B------:R-:W-:Y:S02]  /*4ed0*/  IMAD.MOV.U32 R6, RZ, RZ, R29 ;  /* 0x000000ffff067224 */ /* 0x000fe400078e001d */
[----:B------:R-:W-:Y:S02]  /*4ee0*/  IMAD.MOV.U32 R4, RZ, RZ, R28 ;  /* 0x000000ffff047224 */ /* 0x000fe400078e001c */
[----:B------:R-:W-:Y:S01]  /*4ef0*/  @P0 VIADD R25, R25, 0x8 ;  /* 0x0000000819190836 */ /* 0x000fe20000000000 */
[----:B--2---:R1:W-:Y:S04]  /*4f00*/  @P0 STL.128 [R20+0x30], R12 ;  /* 0x0000300c14000387 */ /* 0x0043e80000100c00 */
[----:B---3--:R1:W-:Y:S01]  /*4f10*/  @P0 STL.128 [R20+0x40], R16 ;  /* 0x0000401014000387 */ /* 0x0083e20000100c00 */
[----:B------:R-:W-:Y:S05]  /*4f20*/  BRA.U !UP1, `(.L_x_38) ;  /* 0x0000000109bc7547 */ /* 0x000fea000b800000 */
[----:B------:R-:W-:-:S04]  /*4f30*/  UIADD3 UR5, UPT, UPT, UR18, -0x1, URZ ;  /* 0xffffffff12057890 */ /* 0x000fc8000fffe0ff */
[----:B------:R-:W-:-:S06]  /*4f40*/  UISETP.GE.U32.AND UP1, UPT, UR5, 0x3, UPT ;  /* 0x000000030500788c */ /* 0x000fcc000bf26070 */
[----:B------:R-:W-:-:S13]  /*4f50*/  PLOP3.LUT P0, PT, PT, PT, UP1, 0x80, 0x8 ;  /* 0x000000000008781c */ /* 0x000fda0003f0f018 */
[----:B-1----:R-:W-:-:S05]  /*4f60*/  @P0 IMAD.WIDE.U32 R16, R25, 0x4, R8 ;  /* 0x0000000419100825 */ /* 0x002fca00078e0008 */
[----:B------:R-:W2:Y:S04]  /*4f70*/  @P0 LDG.E R12, desc[UR12][R16.64] ;  /* 0x0000000c100c0981 */ /* 0x000ea8000c1e1900 */
[----:B------:R-:W2:Y:S04]  /*4f80*/  @P0 LDG.E R13, desc[UR12][R16.64+0x4] ;  /* 0x0000040c100d0981 */ /* 0x000ea8000c1e1900 */
[----:B------:R-:W2:Y:S04]  /*4f90*/  @P0 LDG.E R14, desc[UR12][R16.64+0x8] ;  /* 0x0000080c100e0981 */ /* 0x000ea8000c1e1900 */
[----:B------:R-:W2:Y:S01]  /*4fa0*/  @P0 LDG.E R15, desc[UR12][R16.64+0xc] ;  /* 0x00000c0c100f0981 */ /* 0x000ea2000c1e1900 */
        /* <DEDUP_REMOVED lines=8> */
[----:B--2---:R2:W-:Y:S01]  /*5030*/  @P0 STL.128 [R18+0x30], R12 ;  /* 0x0000300c12000387 */ /* 0x0045e20000100c00 */
[----:B------:R-:W-:Y:S05]  /*5040*/  BRA.U !UP1, `(.L_x_38) ;  /* 0x0000000109747547 */ /* 0x000fea000b800000 */
[----:B--2---:R-:W-:-:S05]  /*5050*/  IMAD.WIDE.U32 R12, R25, 0x4, R8 ;  /* 0x00000004190c7825 */ /* 0x004fca00078e0008 */
[----:B------:R-:W2:Y:S01]  /*5060*/  LDG.E R14, desc[UR12][R12.64] ;  /* 0x0000000c0c0e7981 */ /* 0x000ea2000c1e1900 */
[----:B------:R-:W-:Y:S01]  /*5070*/  LEA R25, R25, UR11, 0x2 ;  /* 0x0000000b19197c11 */ /* 0x000fe2000f8e10ff */
[----:B------:R-:W-:Y:S01]  /*5080*/  UISETP.NE.AND UP1, UPT, UR19, 0x1, UPT ;  /* 0x000000011300788c */ /* 0x000fe2000bf25270 */
[--C-:B------:R-:W-:Y:S02]  /*5090*/  IMAD.MOV.U32 R21, RZ, RZ, R32.reuse ;  /* 0x000000ffff157224 */ /* 0x100fe400078e0020 */
[----:B------:R-:W-:Y:S02]  /*50a0*/  IMAD.MOV.U32 R35, RZ, RZ, R32 ;  /* 0x000000ffff237224 */ /* 0x000fe400078e0020 */
[----:B------:R-:W-:Y:S02]  /*50b0*/  IMAD.MOV.U32 R3, RZ, RZ, R33 ;  /* 0x000000ffff037224 */ /* 0x000fe400078e0021 */
[----:B------:R-:W-:Y:S02]  /*50c0*/  IMAD.MOV.U32 R6, RZ, RZ, R29 ;  /* 0x000000ffff067224 */ /* 0x000fe400078e001d */
[----:B------:R-:W-:Y:S01]  /*50d0*/  IMAD.MOV.U32 R4, RZ, RZ, R28 ;  /* 0x000000ffff047224 */ /* 0x000fe200078e001c */
[----:B--2---:R3:W-:Y:S01]  /*50e0*/  STL [R25+0x30], R14 ;  /* 0x0000300e19007387 */ /* 0x0047e20000100800 */
[----:B------:R-:W-:Y:S05]  /*50f0*/  BRA.U !UP1, `(.L_x_38) ;  /* 0x0000000109487547 */ /* 0x000fea000b800000 */
[----:B------:R-:W-:Y:S01]  /*5100*/  UISETP.NE.AND UP1, UPT, UR19, 0x2, UPT ;  /* 0x000000021300788c */ /* 0x000fe2000bf25270 */
[----:B---3--:R-:W2:Y:S05]  /*5110*/  LDG.E R14, desc[UR12][R12.64+0x4] ;  /* 0x0000040c0c0e7981 */ /* 0x008eaa000c1e1900 */
[----:B------:R-:W-:-:S13]  /*5120*/  PLOP3.LUT P0, PT, PT, PT, UP1, 0x80, 0x8 ;  /* 0x000000000008781c */ /* 0x000fda0003f0f018 */
[----:B------:R-:W3:Y:S01]  /*5130*/  @P0 LDG.E R15, desc[UR12][R12.64+0x8] ;  /* 0x0000080c0c0f0981 */ /* 0x000ee2000c1e1900 */
[--C-:B------:R-:W-:Y:S02]  /*5140*/  IMAD.MOV.U32 R21, RZ, RZ, R32.reuse ;  /* 0x000000ffff157224 */ /* 0x100fe400078e0020 */
[----:B------:R-:W-:Y:S02]  /*5150*/  IMAD.MOV.U32 R35, RZ, RZ, R32 ;  /* 0x000000ffff237224 */ /* 0x000fe400078e0020 */
[----:B------:R-:W-:Y:S02]  /*5160*/  IMAD.MOV.U32 R3, RZ, RZ, R33 ;  /* 0x000000ffff037224 */ /* 0x000fe400078e0021 */
[----:B------:R-:W-:Y:S02]  /*5170*/  IMAD.MOV.U32 R6, RZ, RZ, R29 ;  /* 0x000000ffff067224 */ /* 0x000fe400078e001d */
[----:B------:R-:W-:Y:S02]  /*5180*/  IMAD.MOV.U32 R4, RZ, RZ, R28 ;  /* 0x000000ffff047224 */ /* 0x000fe400078e001c */
[----:B------:R-:W-:-:S02]  /*5190*/  @P0 IMAD.MOV.U32 R21, RZ, RZ, R32 ;  /* 0x000000ffff150224 */ /* 0x000fc400078e0020 */
[----:B------:R-:W-:Y:S02]  /*51a0*/  @P0 IMAD.MOV.U32 R35, RZ, RZ, R32 ;  /* 0x000000ffff230224 */ /* 0x000fe400078e0020 */
[----:B------:R-:W-:Y:S02]  /*51b0*/  @P0 IMAD.MOV.U32 R3, RZ, RZ, R33 ;  /* 0x000000ffff030224 */ /* 0x000fe400078e0021 */
[----:B------:R-:W-:Y:S02]  /*51c0*/  @P0 IMAD.MOV.U32 R6, RZ, RZ, R29 ;  /* 0x000000ffff060224 */ /* 0x000fe400078e001d */
[----:B------:R-:W-:Y:S01]  /*51d0*/  @P0 IMAD.MOV.U32 R4, RZ, RZ, R28 ;  /* 0x000000ffff040224 */ /* 0x000fe200078e001c */
[----:B--2---:R4:W-:Y:S04]  /*51e0*/  STL [R25+0x34], R14 ;  /* 0x0000340e19007387 */ /* 0x0049e80000100800 */
[----:B---3--:R4:W-:Y:S01]  /*51f0*/  @P0 STL [R25+0x38], R15 ;  /* 0x0000380f19000387 */ /* 0x0089e20000100800 */
[----:B------:R-:W-:Y:S05]  /*5200*/  BRA `(.L_x_38) ;  /* 0x0000000000047947 */ /* 0x000fea0003800000 */
.L_x_39:
[----:B------:R-:W-:Y:S05]  /*5210*/  BREAK.RELIABLE B1 ;  /* 0x0000000000017942 */ /* 0x000fea0003800100 */
.L_x_38:
[----:B------:R-:W-:Y:S05]  /*5220*/  BSYNC.RECONVERGENT B0 ;  /* 0x0000000000007941 */ /* 0x000fea0003800200 */
.L_x_31:
[----:B------:R-:W-:Y:S05]  /*5230*/  WARPSYNC.ALL ;  /* 0x0000000000007948 */ /* 0x000fea0003800000 */
[----:B012---:R-:W-:Y:S02]  /*5240*/  IMAD.MOV.U32 R12, RZ, RZ, 0x6c8b4396 ;  /* 0x6c8b4396ff0c7424 */ /* 0x007fe400078e00ff */
[----:B------:R-:W-:-:S06]  /*5250*/  IMAD.MOV.U32 R13, RZ, RZ, 0x3feffbe7 ;  /* 0x3feffbe7ff0d7424 */ /* 0x000fcc00078e00ff */
[----:B------:R-:W-:-:S10]  /*5260*/  DMUL R12, R12, UR14 ;  /* 0x0000000e0c0c7c28 */ /* 0x000fd40008000000 */
[----:B------:R-:W-:Y:S02]  /*5270*/  R2UR UR14, R12 ;  /* 0x000000000c0e72ca */ /* 0x000fe400000e0000 */
[----:B------:R-:W-:Y:S01]  /*5280*/  R2UR UR15, R13 ;  /* 0x000000000d0f72ca */ /* 0x000fe200000e0000 */
[----:B------:R-:W-:-:S14]  /*5290*/  BRA.U UP0, `(.L_x_43) ;  /* 0xffffffd900c07547 */ /* 0x000fdc000b83ffff */
.L_x_17:
[----:B------:R-:W2:Y:S02]  /*52a0*/  LDCU UR4, c[0x0][0x398] ;  /* 0x00007300ff0477ac */ /* 0x000ea40008000800 */
[----:B--2---:R-:W-:-:S09]  /*52b0*/  UISETP.GE.AND UP0, UPT, UR4, 0x1, UPT ;  /* 0x000000010400788c */ /* 0x004fd2000bf06270 */
[----:B------:R-:W-:Y:S05]  /*52c0*/  BRA.U !UP0, `(.L_x_44) ;  /* 0x0000000508687547 */ /* 0x000fea000b800000 */
[----:B------:R-:W-:Y:S01]  /*52d0*/  UISETP.GE.U32.AND UP0, UPT, UR4, 0x10, UPT ;  /* 0x000000100400788c */ /* 0x000fe2000bf06070 */
[----:B---3--:R-:W-:Y:S01]  /*52e0*/  IMAD.MOV.U32 R3, RZ, RZ, RZ ;  /* 0x000000ffff037224 */ /* 0x008fe200078e00ff */
[----:B------:R-:W-:-:S04]  /*52f0*/  ULOP3.LUT UR7, UR4, 0xf, URZ, 0xc0, !UPT ;  /* 0x0000000f04077892 */ /* 0x000fc8000f8ec0ff */
[----:B------:R-:W-:-:S03]  /*5300*/  UISETP.NE.AND UP1, UPT, UR7, URZ, UPT ;  /* 0x000000ff0700728c */ /* 0x000fc6000bf25270 */
[----:B------:R-:W-:Y:S08]  /*5310*/  BRA.U !UP0, `(.L_x_45) ;  /* 0x0000000108907547 */ /* 0x000ff0000b800000 */
[----:B------:R-:W2:Y:S01]  /*5320*/  LDC.64 R8, c[0x0][0x388] ;  /* 0x0000e200ff087b82 */ /* 0x000ea20000000a00 */
[----:B------:R-:W-:Y:S01]  /*5330*/  ULOP3.LUT UR8, UR4, 0x7ffffff0, URZ, 0xc0, !UPT ;  /* 0x7ffffff004087892 */ /* 0x000fe2000f8ec0ff */
[----:B0-----:R-:W-:-:S03]  /*5340*/  VIADD R24, R1, 0x50 ;  /* 0x0000005001187836 */ /* 0x001fc60000000000 */
[----:B------:R-:W-:Y:S02]  /*5350*/  UIADD3 UR5, UPT, UPT, -UR8, URZ, URZ ;  /* 0x000000ff08057290 */ /* 0x000fe4000fffe1ff */
[----:B------:R-:W-:Y:S02]  /*5360*/  IMAD.U32 R3, RZ, RZ, UR8 ;  /* 0x00000008ff037e24 */ /* 0x000fe4000f8e00ff */
[----:B--2---:R-:W-:-:S03]  /*5370*/  IMAD.WIDE R8, R0, 0x4, R8 ;  /* 0x0000000400087825 */ /* 0x004fc600078e0208 */
[----:B------:R-:W-:-:S05]  /*5380*/  IADD3 R2, P0, PT, R8, 0x20, RZ ;  /* 0x0000002008027810 */ /* 0x000fca0007f1e0ff */
[----:B----4-:R-:W-:-:S08]  /*5390*/  IMAD.X R25, RZ, RZ, R9, P0 ;  /* 0x000000ffff197224 */ /* 0x010fd000000e0609 */
.L_x_46:
[----:B--2---:R-:W2:Y:S04]  /*53a0*/  LDL.128 R4, [R24+-0x20] ;  /* 0xffffe00018047983 */ /* 0x004ea80000100c00 */
[----:B-1----:R-:W3:Y:S04]  /*53b0*/  LDL.128 R12, [R24+-0x10] ;  /* 0xfffff000180c7983 */ /* 0x002ee80000100c00 */
[----:B------:R-:W4:Y:S04]  /*53c0*/  LDL.128 R16, [R24] ;  /* 0x0000000018107983 */ /* 0x000f280000100c00 */
[----:B------:R0:W4:Y:S01]  /*53d0*/  LDL.128 R20, [R24+0x10] ;  /* 0x0000100018147983 */ /* 0x0001220000100c00 */
[----:B------:R-:W-:Y:S01]  /*53e0*/  IMAD.MOV.U32 R10, RZ, RZ, R2 ;  /* 0x000000ffff0a7224 */ /* 0x000fe200078e0002 */
[----:B------:R-:W-:Y:S01]  /*53f0*/  UIADD3 UR5, UPT, UPT, UR5, 0x10, URZ ;  /* 0x0000001005057890 */ /* 0x000fe2000fffe0ff */
[----:B------:R-:W-:-:S03]  /*5400*/  IMAD.MOV.U32 R11, RZ, RZ, R25 ;  /* 0x000000ffff0b7224 */ /* 0x000fc600078e0019 */
[----:B------:R-:W-:Y:S01]  /*5410*/  UISETP.NE.AND UP0, UPT, UR5, URZ, UPT ;  /* 0x000000ff0500728c */ /* 0x000fe2000bf05270 */
[----:B------:R-:W-:Y:S01]  /*5420*/  IADD3 R2, P0, PT, R10, 0x40, RZ ;  /* 0x000000400a027810 */ /* 0x000fe20007f1e0ff */
[----:B0-----:R-:W-:-:S04]  /*5430*/  VIADD R24, R24, 0x40 ;  /* 0x0000004018187836 */ /* 0x001fc80000000000 */
[----:B------:R-:W-:Y:S01]  /*5440*/  IMAD.X R25, RZ, RZ, R11, P0 ;  /* 0x000000ffff197224 */ /* 0x000fe200000e060b */
[----:B--2---:R2:W-:Y:S04]  /*5450*/  STG.E desc[UR12][R10.64+-0x20], R4 ;  /* 0xffffe0040a007986 */ /* 0x0045e8000c10190c */
[----:B------:R2:W-:Y:S04]  /*5460*/  STG.E desc[UR12][R10.64+-0x1c], R5 ;  /* 0xffffe4050a007986 */ /* 0x0005e8000c10190c */
[----:B------:R2:W-:Y:S04]  /*5470*/  STG.E desc[UR12][R10.64+-0x18], R6 ;  /* 0xffffe8060a007986 */ /* 0x0005e8000c10190c */
[----:B------:R2:W-:Y:S04]  /*5480*/  STG.E desc[UR12][R10.64+-0x14], R7 ;  /* 0xffffec070a007986 */ /* 0x0005e8000c10190c */
[----:B---3--:R2:W-:Y:S04]  /*5490*/  STG.E desc[UR12][R10.64+-0x10], R12 ;  /* 0xfffff00c0a007986 */ /* 0x0085e8000c10190c */
[----:B------:R2:W-:Y:S04]  /*54a0*/  STG.E desc[UR12][R10.64+-0xc], R13 ;  /* 0xfffff40d0a007986 */ /* 0x0005e8000c10190c */
[----:B------:R2:W-:Y:S04]  /*54b0*/  STG.E desc[UR12][R10.64+-0x8], R14 ;  /* 0xfffff80e0a007986 */ /* 0x0005e8000c10190c */
[----:B------:R2:W-:Y:S04]  /*54c0*/  STG.E desc[UR12][R10.64+-0x4], R15 ;  /* 0xfffffc0f0a007986 */ /* 0x0005e8000c10190c */
[----:B----4-:R2:W-:Y:S04]  /*54d0*/  STG.E desc[UR12][R10.64], R16 ;  /* 0x000000100a007986 */ /* 0x0105e8000c10190c */
[----:B------:R2:W-:Y:S04]  /*54e0*/  STG.E desc[UR12][R10.64+0x4], R17 ;  /* 0x000004110a007986 */ /* 0x0005e8000c10190c */
[----:B------:R2:W-:Y:S04]  /*54f0*/  STG.E desc[UR12][R10.64+0x8], R18 ;  /* 0x000008120a007986 */ /* 0x0005e8000c10190c */
[----:B------:R2:W-:Y:S04]  /*5500*/  STG.E desc[UR12][R10.64+0xc], R19 ;  /* 0x00000c130a007986 */ /* 0x0005e8000c10190c */
[----:B------:R2:W-:Y:S04]  /*5510*/  STG.E desc[UR12][R10.64+0x10], R20 ;  /* 0x000010140a007986 */ /* 0x0005e8000c10190c */
[----:B------:R2:W-:Y:S04]  /*5520*/  STG.E desc[UR12][R10.64+0x14], R21 ;  /* 0x000014150a007986 */ /* 0x0005e8000c10190c */
[----:B------:R2:W-:Y:S04]  /*5530*/  STG.E desc[UR12][R10.64+0x18], R22 ;  /* 0x000018160a007986 */ /* 0x0005e8000c10190c */
[----:B------:R2:W-:Y:S01]  /*5540*/  STG.E desc[UR12][R10.64+0x1c], R23 ;  /* 0x00001c170a007986 */ /* 0x0005e2000c10190c */
[----:B------:R-:W-:Y:S05]  /*5550*/  BRA.U UP0, `(.L_x_46) ;  /* 0xfffffffd00907547 */ /* 0x000fea000b83ffff */
.L_x_45:
[----:B------:R-:W-:Y:S05]  /*5560*/  BRA.U !UP1, `(.L_x_44) ;  /* 0x0000000109c07547 */ /* 0x000fea000b800000 */
[----:B------:R-:W-:Y:S02]  /*5570*/  UISETP.GE.U32.AND UP0, UPT, UR7, 0x8, UPT ;  /* 0x000000080700788c */ /* 0x000fe4000bf06070 */
[----:B------:R-:W-:-:S04]  /*5580*/  ULOP3.LUT UR5, UR4, 0x7, URZ, 0xc0, !UPT ;  /* 0x0000000704057892 */ /* 0x000fc8000f8ec0ff */
[----:B------:R-:W-:-:S03]  /*5590*/  UISETP.NE.AND UP1, UPT, UR5, URZ, UPT ;  /* 0x000000ff0500728c */ /* 0x000fc6000bf25270 */
[----:B------:R-:W-:Y:S08]  /*55a0*/  BRA.U !UP0, `(.L_x_47) ;  /* 0x0000000108347547 */ /* 0x000ff0000b800000 */
[----:B------:R-:W-:-:S05]  /*55b0*/  LEA R2, R3, UR11, 0x2 ;  /* 0x0000000b03027c11 */ /* 0x000fca000f8e10ff */
[----:B012-4-:R-:W2:Y:S04]  /*55c0*/  LDL.128 R12, [R2+0x30] ;  /* 0x00003000020c7983 */ /* 0x017ea80000100c00 */
[----:B------:R-:W3:Y:S01]  /*55d0*/  LDL.128 R16, [R2+0x40] ;  /* 0x0000400002107983 */ /* 0x000ee20000100c00 */
[----:B------:R-:W-:-:S04]  /*55e0*/  IMAD.WIDE.U32 R4, R3, 0x4, R8 ;  /* 0x0000000403047825 */ /* 0x000fc800078e0008 */
[----:B------:R-:W-:Y:S01]  /*55f0*/  VIADD R3, R3, 0x8 ;  /* 0x0000000803037836 */ /* 0x000fe20000000000 */
[----:B--2---:R0:W-:Y:S04]  /*5600*/  STG.E desc[UR12][R4.64], R12 ;  /* 0x0000000c04007986 */ /* 0x0041e8000c10190c */
[----:B------:R0:W-:Y:S04]  /*5610*/  STG.E desc[UR12][R4.64+0x4], R13 ;  /* 0x0000040d04007986 */ /* 0x0001e8000c10190c */
[----:B------:R0:W-:Y:S04]  /*5620*/  STG.E desc[UR12][R4.64+0x8], R14 ;  /* 0x0000080e04007986 */ /* 0x0001e8000c10190c */
[----:B------:R0:W-:Y:S04]  /*5630*/  STG.E desc[UR12][R4.64+0xc], R15 ;  /* 0x00000c0f04007986 */ /* 0x0001e8000c10190c */
[----:B---3--:R0:W-:Y:S04]  /*5640*/  STG.E desc[UR12][R4.64+0x10], R16 ;  /* 0x0000101004007986 */ /* 0x0081e8000c10190c */
[----:B------:R0:W-:Y:S04]  /*5650*/  STG.E desc[UR12][R4.64+0x14], R17 ;  /* 0x0000141104007986 */ /* 0x0001e8000c10190c */
[----:B------:R0:W-:Y:S04]  /*5660*/  STG.E desc[UR12][R4.64+0x18], R18 ;  /* 0x0000181204007986 */ /* 0x0001e8000c10190c */
[----:B------:R0:W-:Y:S02]  /*5670*/  STG.E desc[UR12][R4.64+0x1c], R19 ;  /* 0x00001c1304007986 */ /* 0x0001e4000c10190c */
.L_x_47:
[----:B------:R-:W-:Y:S05]  /*5680*/  BRA.U !UP1, `(.L_x_44) ;  /* 0x0000000109787547 */ /* 0x000fea000b800000 */
[----:B------:R-:W-:Y:S02]  /*5690*/  UISETP.GE.U32.AND UP0, UPT, UR5, 0x4, UPT ;  /* 0x000000040500788c */ /* 0x000fe4000bf06070 */
[----:B------:R-:W-:-:S04]  /*56a0*/  ULOP3.LUT UR4, UR4, 0x3, URZ, 0xc0, !UPT ;  /* 0x0000000304047892 */ /* 0x000fc8000f8ec0ff */
[----:B------:R-:W-:-:S03]  /*56b0*/  UISETP.NE.AND UP1, UPT, UR4, URZ, UPT ;  /* 0x000000ff0400728c */ /* 0x000fc6000bf25270 */
[----:B------:R-:W-:Y:S08]  /*56c0*/  BRA.U !UP0, `(.L_x_48) ;  /* 0x0000000108207547 */ /* 0x000ff0000b800000 */
[----:B------:R-:W-:-:S05]  /*56d0*/  LEA R2, R3, UR11, 0x2 ;  /* 0x0000000b03027c11 */ /* 0x000fca000f8e10ff */
[----:B0-2---:R-:W2:Y:S01]  /*56e0*/  LDL.128 R4, [R2+0x30] ;  /* 0x0000300002047983 */ /* 0x005ea20000100c00 */
[----:B------:R-:W-:-:S04]  /*56f0*/  IMAD.WIDE.U32 R8, R3, 0x4, R8 ;  /* 0x0000000403087825 */ /* 0x000fc800078e0008 */
[----:B------:R-:W-:Y:S01]  /*5700*/  VIADD R3, R3, 0x4 ;  /* 0x0000000403037836 */ /* 0x000fe20000000000 */
[----:B--2---:R3:W-:Y:S04]  /*5710*/  STG.E desc[UR12][R8.64], R4 ;  /* 0x0000000408007986 */ /* 0x0047e8000c10190c */
[----:B------:R3:W-:Y:S04]  /*5720*/  STG.E desc[UR12][R8.64+0x4], R5 ;  /* 0x0000040508007986 */ /* 0x0007e8000c10190c */
[----:B------:R3:W-:Y:S04]  /*5730*/  STG.E desc[UR12][R8.64+0x8], R6 ;  /* 0x0000080608007986 */ /* 0x0007e8000c10190c */
[----:B------:R3:W-:Y:S02]  /*5740*/  STG.E desc[UR12][R8.64+0xc], R7 ;  /* 0x00000c0708007986 */ /* 0x0007e4000c10190c */
.L_x_48:
[----:B------:R-:W-:Y:S05]  /*5750*/  BRA.U !UP1, `(.L_x_44) ;  /* 0x0000000109447547 */ /* 0x000fea000b800000 */
[----:B------:R-:W1:Y:S01]  /*5760*/  LDCU.64 UR8, c[0x0][0x388] ;  /* 0x00007100ff0877ac */ /* 0x000e620008000a00 */
[----:B------:R-:W-:Y:S01]  /*5770*/  IMAD.WIDE.U32 R2, R3, 0x4, RZ ;  /* 0x0000000403027825 */ /* 0x000fe200078e00ff */
[----:B------:R-:W-:-:S03]  /*5780*/  UIADD3 UR4, UPT, UPT, -UR4, URZ, URZ ;  /* 0x000000ff04047290 */ /* 0x000fc6000fffe1ff */
[----:B0-23--:R-:W-:-:S04]  /*5790*/  IMAD.WIDE R4, R0, 0x4, R2 ;  /* 0x0000000400047825 */ /* 0x00dfc800078e0202 */
[----:B------:R-:W-:Y:S01]  /*57a0*/  VIADD R0, R2, UR6 ;  /* 0x0000000602007c36 */ /* 0x000fe20008000000 */
[----:B-1----:R-:W-:-:S04]  /*57b0*/  IADD3 R4, P0, PT, R4, UR8, RZ ;  /* 0x0000000804047c10 */ /* 0x002fc8000ff1e0ff */
[----:B------:R-:W-:-:S09]  /*57c0*/  IADD3.X R7, PT, PT, R5, UR9, RZ, P0, !PT ;  /* 0x0000000905077c10 */ /* 0x000fd200087fe4ff */
.L_x_49:
[----:B0-----:R0:W2:Y:S01]  /*57d0*/  LDL R5, [R0] ;  /* 0x0000000000057983 */ /* 0x0010a20000100800 */
[----:B------:R-:W-:Y:S01]  /*57e0*/  IMAD.MOV.U32 R2, RZ, RZ, R4 ;  /* 0x000000ffff027224 */ /* 0x000fe200078e0004 */
[----:B------:R-:W-:Y:S01]  /*57f0*/  UIADD3 UR4, UPT, UPT, UR4, 0x1, URZ ;  /* 0x0000000104047890 */ /* 0x000fe2000fffe0ff */
[--C-:B------:R-:W-:Y:S01]  /*5800*/  IMAD.MOV.U32 R3, RZ, RZ, R7.reuse ;  /* 0x000000ffff037224 */ /* 0x100fe200078e0007 */
[----:B------:R-:W-:Y:S02]  /*5810*/  IADD3 R4, P0, PT, R4, 0x4, RZ ;  /* 0x0000000404047810 */ /* 0x000fe40007f1e0ff */
[----:B------:R-:W-:Y:S01]  /*5820*/  UISETP.NE.AND UP0, UPT, UR4, URZ, UPT ;  /* 0x000000ff0400728c */ /* 0x000fe2000bf05270 */
[----:B0-----:R-:W-:Y:S02]  /*5830*/  VIADD R0, R0, 0x4 ;  /* 0x0000000400007836 */ /* 0x001fe40000000000 */
[----:B------:R-:W-:Y:S01]  /*5840*/  IMAD.X R7, RZ, RZ, R7, P0 ;  /* 0x000000ffff077224 */ /* 0x000fe200000e0607 */
[----:B--2---:R0:W-:Y:S05]  /*5850*/  STG.E desc[UR12][R2.64], R5 ;  /* 0x0000000502007986 */ /* 0x0041ea000c10190c */
[----:B------:R-:W-:Y:S05]  /*5860*/  BRA.U UP0, `(.L_x_49) ;  /* 0xfffffffd00d87547 */ /* 0x000fea000b83ffff */
.L_x_44:
[----:B-----5:R-:W-:Y:S01]  /*5870*/  STG.E desc[UR12][R30.64], R35 ;  /* 0x000000231e007986 */ /* 0x020fe2000c10190c */
[----:B------:R-:W-:Y:S05]  /*5880*/  EXIT ;  /* 0x000000000000794d */ /* 0x000fea0003800000 */
        .weak           $__internal_0_$__cuda_sm20_div_rn_f64_full
        .type           $__internal_0_$__cuda_sm20_div_rn_f64_full,@function
        .size           $__internal_0_$__cuda_sm20_div_rn_f64_full,(.L_x_130 - $__internal_0_$__cuda_sm20_div_rn_f64_full)
$__internal_0_$__cuda_sm20_div_rn_f64_full:
[C---:B------:R-:W-:Y:S01]  /*5890*/  FSETP.GEU.AND P0, PT, |R19|.reuse, 1.469367938527859385e-39, PT ;  /* 0x001000001300780b */ /* 0x040fe20003f0e200 */
[----:B------:R-:W-:Y:S01]  /*58a0*/  IMAD.MOV.U32 R24, RZ, RZ, 0x1 ;  /* 0x00000001ff187424 */ /* 0x000fe200078e00ff */
[----:B------:R-:W-:Y:S01]  /*58b0*/  LOP3.LUT R16, R19, 0x800fffff, RZ, 0xc0, !PT ;  /* 0x800fffff13107812 */ /* 0x000fe200078ec0ff */
[----:B------:R-:W-:Y:S01]  /*58c0*/  IMAD.MOV.U32 R3, RZ, RZ, 0x1ca00000 ;  /* 0x1ca00000ff037424 */ /* 0x000fe200078e00ff */
[C---:B------:R-:W-:Y:S01]  /*58d0*/  FSETP.GEU.AND P2, PT, |R23|.reuse, 1.469367938527859385e-39, PT ;  /* 0x001000001700780b */ /* 0x040fe20003f4e200 */
[----:B------:R-:W-:Y:S01]  /*58e0*/  BSSY.RECONVERGENT B3, `(.L_x_50) ;  /* 0x0000052000037945 */ /* 0x000fe20003800200 */
[----:B------:R-:W-:Y:S01]  /*58f0*/  LOP3.LUT R17, R16, 0x3ff00000, RZ, 0xfc, !PT ;  /* 0x3ff0000010117812 */ /* 0x000fe200078efcff */
[----:B------:R-:W-:Y:S01]  /*5900*/  IMAD.MOV.U32 R16, RZ, RZ, R18 ;  /* 0x000000ffff107224 */ /* 0x000fe200078e0012 */
[----:B------:R-:W-:Y:S02]  /*5910*/  LOP3.LUT R7, R23, 0x7ff00000, RZ, 0xc0, !PT ;  /* 0x7ff0000017077812 */ /* 0x000fe400078ec0ff */
[----:B------:R-:W-:-:S03]  /*5920*/  LOP3.LUT R34, R19, 0x7ff00000, RZ, 0xc0, !PT ;  /* 0x7ff0000013227812 */ /* 0x000fc600078ec0ff */
[----:B------:R-:W-:Y:S01]  /*5930*/  @!P0 DMUL R16, R18, 8.98846567431157953865e+307 ;  /* 0x7fe0000012108828 */ /* 0x000fe20000000000 */
[----:B------:R-:W-:-:S03]  /*5940*/  ISETP.GE.U32.AND P1, PT, R7, R34, PT ;  /* 0x000000220700720c */ /* 0x000fc60003f26070 */
[----:B------:R-:W-:Y:S01]  /*5950*/  @!P2 LOP3.LUT R36, R19, 0x7ff00000, RZ, 0xc0, !PT ;  /* 0x7ff000001324a812 */ /* 0x000fe200078ec0ff */
[----:B------:R-:W-:Y:S01]  /*5960*/  @!P2 IMAD.MOV.U32 R38, RZ, RZ, RZ ;  /* 0x000000ffff26a224 */ /* 0x000fe200078e00ff */
[----:B------:R-:W0:Y:S02]  /*5970*/  MUFU.RCP64H R25, R17 ;  /* 0x0000001100197308 */ /* 0x000e240000001800 */
[----:B------:R-:W-:Y:S02]  /*5980*/  @!P2 ISETP.GE.U32.AND P3, PT, R7, R36, PT ;  /* 0x000000240700a20c */ /* 0x000fe40003f66070 */
[----:B------:R-:W-:Y:S02]  /*5990*/  @!P0 LOP3.LUT R34, R17, 0x7ff00000, RZ, 0xc0, !PT ;  /* 0x7ff0000011228812 */ /* 0x000fe400078ec0ff */
[----:B------:R-:W-:-:S03]  /*59a0*/  @!P2 SEL R29, R3, 0x63400000, !P3 ;  /* 0x63400000031da807 */ /* 0x000fc60005800000 */
[----:B------:R-:W-:Y:S01]  /*59b0*/  VIADD R40, R34, 0xffffffff ;  /* 0xffffffff22287836 */ /* 0x000fe20000000000 */
[----:B------:R-:W-:-:S04]  /*59c0*/  @!P2 LOP3.LUT R29, R29, 0x80000000, R23, 0xf8, !PT ;  /* 0x800000001d1da812 */ /* 0x000fc800078ef817 */
[----:B------:R-:W-:Y:S01]  /*59d0*/  @!P2 LOP3.LUT R39, R29, 0x100000, RZ, 0xfc, !PT ;  /* 0x001000001d27a812 */ /* 0x000fe200078efcff */
[----:B------:R-:W-:Y:S01]  /*59e0*/  IMAD.MOV.U32 R29, RZ, RZ, R7 ;  /* 0x000000ffff1d7224 */ /* 0x000fe200078e0007 */
[----:B0-----:R-:W-:-:S08]  /*59f0*/  DFMA R26, R24, -R16, 1 ;  /* 0x3ff00000181a742b */ /* 0x001fd00000000810 */
[----:B------:R-:W-:-:S08]  /*5a00*/  DFMA R26, R26, R26, R26 ;  /* 0x0000001a1a1a722b */ /* 0x000fd0000000001a */
[----:B------:R-:W-:Y:S01]  /*5a10*/  DFMA R26, R24, R26, R24 ;  /* 0x0000001a181a722b */ /* 0x000fe20000000018 */
[----:B------:R-:W-:Y:S01]  /*5a20*/  SEL R25, R3, 0x63400000, !P1 ;  /* 0x6340000003197807 */ /* 0x000fe20004800000 */
[----:B------:R-:W-:-:S03]  /*5a30*/  IMAD.MOV.U32 R24, RZ, RZ, R22 ;  /* 0x000000ffff187224 */ /* 0x000fc600078e0016 */
[----:B------:R-:W-:-:S03]  /*5a40*/  LOP3.LUT R25, R25, 0x800fffff, R23, 0xf8, !PT ;  /* 0x800fffff19197812 */ /* 0x000fc600078ef817 */
[----:B------:R-:W-:-:S03]  /*5a50*/  DFMA R36, R26, -R16, 1 ;  /* 0x3ff000001a24742b */ /* 0x000fc60000000810 */
[----:B------:R-:W-:-:S05]  /*5a60*/  @!P2 DFMA R24, R24, 2, -R38 ;  /* 0x400000001818a82b */ /* 0x000fca0000000826 */
[----:B------:R-:W-:-:S05]  /*5a70*/  DFMA R26, R26, R36, R26 ;  /* 0x000000241a1a722b */ /* 0x000fca000000001a */
[----:B------:R-:W-:-:S03]  /*5a80*/  @!P2 LOP3.LUT R29, R25, 0x7ff00000, RZ, 0xc0, !PT ;  /* 0x7ff00000191da812 */ /* 0x000fc600078ec0ff */
[----:B------:R-:W-:Y:S02]  /*5a90*/  DMUL R36, R26, R24 ;  /* 0x000000181a247228 */ /* 0x000fe40000000000 */
[----:B------:R-:W-:-:S05]  /*5aa0*/  VIADD R38, R29, 0xffffffff ;  /* 0xffffffff1d267836 */ /* 0x000fca0000000000 */
[----:B------:R-:W-:Y:S01]  /*5ab0*/  ISETP.GT.U32.AND P0, PT, R38, 0x7feffffe, PT ;  /* 0x7feffffe2600780c */ /* 0x000fe20003f04070 */
[----:B------:R-:W-:-:S03]  /*5ac0*/  DFMA R38, R36, -R16, R24 ;  /* 0x800000102426722b */ /* 0x000fc60000000018 */
[----:B------:R-:W-:-:S05]  /*5ad0*/  ISETP.GT.U32.OR P0, PT, R40, 0x7feffffe, P0 ;  /* 0x7feffffe2800780c */ /* 0x000fca0000704470 */
[----:B------:R-:W-:-:S08]  /*5ae0*/  DFMA R38, R26, R38, R36 ;  /* 0x000000261a26722b */ /* 0x000fd00000000024 */
[----:B------:R-:W-:Y:S05]  /*5af0*/  @P0 BRA `(.L_x_51) ;  /* 0x00000000006c0947 */ /* 0x000fea0003800000 */
[----:B------:R-:W-:-:S04]  /*5b00*/  LOP3.LUT R26, R19, 0x7ff00000, RZ, 0xc0, !PT ;  /* 0x7ff00000131a7812 */ /* 0x000fc800078ec0ff */
[CC--:B------:R-:W-:Y:S02]  /*5b10*/  VIADDMNMX R22, R7.reuse, -R26.reuse, 0xb9600000, !PT ;  /* 0xb960000007167446 */ /* 0x0c0fe4000780091a */
[----:B------:R-:W-:Y:S02]  /*5b20*/  ISETP.GE.U32.AND P0, PT, R7, R26, PT ;  /* 0x0000001a0700720c */ /* 0x000fe40003f06070 */
[----:B------:R-:W-:Y:S02]  /*5b30*/  VIMNMX R22, PT, PT, R22, 0x46a00000, PT ;  /* 0x46a0000016167848 */ /* 0x000fe40003fe0100 */
[----:B------:R-:W-:-:S05]  /*5b40*/  SEL R3, R3, 0x63400000, !P0 ;  /* 0x6340000003037807 */ /* 0x000fca0004000000 */
[----:B------:R-:W-:Y:S02]  /*5b50*/  IMAD.IADD R3, R22, 0x1, -R3 ;  /* 0x0000000116037824 */ /* 0x000fe400078e0a03 */
[----:B------:R-:W-:Y:S02]  /*5b60*/  IMAD.MOV.U32 R22, RZ, RZ, RZ ;  /* 0x000000ffff167224 */ /* 0x000fe400078e00ff */
[----:B------:R-:W-:-:S06]  /*5b70*/  VIADD R23, R3, 0x7fe00000 ;  /* 0x7fe0000003177836 */ /* 0x000fcc0000000000 */
[----:B------:R-:W-:-:S10]  /*5b80*/  DMUL R26, R38, R22 ;  /* 0x00000016261a7228 */ /* 0x000fd40000000000 */
[----:B------:R-:W-:-:S13]  /*5b90*/  FSETP.GTU.AND P0, PT, |R27|, 1.469367938527859385e-39, PT ;  /* 0x001000001b00780b */ /* 0x000fda0003f0c200 */
[----:B------:R-:W-:Y:S05]  /*5ba0*/  @P0 BRA `(.L_x_52) ;  /* 0x0000000000940947 */ /* 0x000fea0003800000 */
[----:B------:R-:W-:Y:S01]  /*5bb0*/  DFMA R16, R38, -R16, R24 ;  /* 0x800000102610722b */ /* 0x000fe20000000018 */
[----:B------:R-:W-:-:S09]  /*5bc0*/  IMAD.MOV.U32 R22, RZ, RZ, RZ ;  /* 0x000000ffff167224 */ /* 0x000fd200078e00ff */
[C---:B------:R-:W-:Y:S02]  /*5bd0*/  FSETP.NEU.AND P0, PT, R17.reuse, RZ, PT ;  /* 0x000000ff1100720b */ /* 0x040fe40003f0d000 */
[----:B------:R-:W-:-:S04]  /*5be0*/  LOP3.LUT R19, R17, 0x80000000, R19, 0x48, !PT ;  /* 0x8000000011137812 */ /* 0x000fc800078e4813 */
[----:B------:R-:W-:-:S07]  /*5bf0*/  LOP3.LUT R23, R19, R23, RZ, 0xfc, !PT ;  /* 0x0000001713177212 */ /* 0x000fce00078efcff */
[----:B------:R-:W-:Y:S05]  /*5c00*/  @!P0 BRA `(.L_x_52) ;  /* 0x00000000007c8947 */ /* 0x000fea0003800000 */
[----:B------:R-:W-:Y:S01]  /*5c10*/  IMAD.MOV R17, RZ, RZ, -R3 ;  /* 0x000000ffff117224 */ /* 0x000fe200078e0a03 */
[----:B------:R-:W-:Y:S01]  /*5c20*/  DMUL.RP R22, R38, R22 ;  /* 0x0000001626167228 */ /* 0x000fe20000008000 */
[----:B------:R-:W-:Y:S01]  /*5c30*/  IMAD.MOV.U32 R16, RZ, RZ, RZ ;  /* 0x000000ffff107224 */ /* 0x000fe200078e00ff */
[----:B------:R-:W-:-:S05]  /*5c40*/  IADD3 R3, PT, PT, -R3, -0x43300000, RZ ;  /* 0xbcd0000003037810 */ /* 0x000fca0007ffe1ff */
[----:B------:R-:W-:-:S03]  /*5c50*/  DFMA R16, R26, -R16, R38 ;  /* 0x800000101a10722b */ /* 0x000fc60000000026 */
[----:B------:R-:W-:-:S07]  /*5c60*/  LOP3.LUT R19, R23, R19, RZ, 0x3c, !PT ;  /* 0x0000001317137212 */ /* 0x000fce00078e3cff */
[----:B------:R-:W-:-:S04]  /*5c70*/  FSETP.NEU.AND P0, PT, |R17|, R3, PT ;  /* 0x000000031100720b */ /* 0x000fc80003f0d200 */
[----:B------:R-:W-:Y:S02]  /*5c80*/  FSEL R26, R22, R26, !P0 ;  /* 0x0000001a161a7208 */ /* 0x000fe40004000000 */
[----:B------:R-:W-:Y:S01]  /*5c90*/  FSEL R27, R19, R27, !P0 ;  /* 0x0000001b131b7208 */ /* 0x000fe20004000000 */
[----:B------:R-:W-:Y:S06]  /*5ca0*/  BRA `(.L_x_52) ;  /* 0x0000000000547947 */ /* 0x000fec0003800000 */
.L_x_51:
[----:B------:R-:W-:-:S14]  /*5cb0*/  DSETP.NAN.AND P0, PT, R22, R22, PT ;  /* 0x000000161600722a */ /* 0x000fdc0003f08000 */
[----:B------:R-:W-:Y:S05]  /*5cc0*/  @P0 BRA `(.L_x_53) ;  /* 0x0000000000440947 */ /* 0x000fea0003800000 */
[----:B------:R-:W-:-:S14]  /*5cd0*/  DSETP.NAN.AND P0, PT, R18, R18, PT ;  /* 0x000000121200722a */ /* 0x000fdc0003f08000 */
[----:B------:R-:W-:Y:S05]  /*5ce0*/  @P0 BRA `(.L_x_54) ;  /* 0x0000000000300947 */ /* 0x000fea0003800000 */
[----:B------:R-:W-:Y:S01]  /*5cf0*/  ISETP.NE.AND P0, PT, R29, R34, PT ;  /* 0x000000221d00720c */ /* 0x000fe20003f05270 */
[----:B------:R-:W-:Y:S02]  /*5d00*/  IMAD.MOV.U32 R26, RZ, RZ, 0x0 ;  /* 0x00000000ff1a7424 */ /* 0x000fe400078e00ff */
[----:B------:R-:W-:-:S10]  /*5d10*/  IMAD.MOV.U32 R27, RZ, RZ, -0x80000 ;  /* 0xfff80000ff1b7424 */ /* 0x000fd400078e00ff */
[----:B------:R-:W-:Y:S05]  /*5d20*/  @!P0 BRA `(.L_x_52) ;  /* 0x0000000000348947 */ /* 0x000fea0003800000 */
[----:B------:R-:W-:Y:S02]  /*5d30*/  ISETP.NE.AND P0, PT, R29, 0x7ff00000, PT ;  /* 0x7ff000001d00780c */ /* 0x000fe40003f05270 */
[----:B------:R-:W-:Y:S02]  /*5d40*/  LOP3.LUT R27, R23, 0x80000000, R19, 0x48, !PT ;  /* 0x80000000171b7812 */ /* 0x000fe400078e4813 */
[----:B------:R-:W-:-:S13]  /*5d50*/  ISETP.EQ.OR P0, PT, R34, RZ, !P0 ;  /* 0x000000ff2200720c */ /* 0x000fda0004702670 */
[----:B------:R-:W-:Y:S01]  /*5d60*/  @P0 LOP3.LUT R3, R27, 0x7ff00000, RZ, 0xfc, !PT ;  /* 0x7ff000001b030812 */ /* 0x000fe200078efcff */
[----:B------:R-:W-:Y:S02]  /*5d70*/  @!P0 IMAD.MOV.U32 R26, RZ, RZ, RZ ;  /* 0x000000ffff1a8224 */ /* 0x000fe400078e00ff */
[----:B------:R-:W-:Y:S02]  /*5d80*/  @P0 IMAD.MOV.U32 R26, RZ, RZ, RZ ;  /* 0x000000ffff1a0224 */ /* 0x000fe400078e00ff */
[----:B------:R-:W-:Y:S01]  /*5d90*/  @P0 IMAD.MOV.U32 R27, RZ, RZ, R3 ;  /* 0x000000ffff1b0224 */ /* 0x000fe200078e0003 */
[----:B------:R-:W-:Y:S06]  /*5da0*/  BRA `(.L_x_52) ;  /* 0x0000000000147947 */ /* 0x000fec0003800000 */
.L_x_54:
[----:B------:R-:W-:Y:S01]  /*5db0*/  LOP3.LUT R27, R19, 0x80000, RZ, 0xfc, !PT ;  /* 0x00080000131b7812 */ /* 0x000fe200078efcff */
[----:B------:R-:W-:Y:S01]  /*5dc0*/  IMAD.MOV.U32 R26, RZ, RZ, R18 ;  /* 0x000000ffff1a7224 */ /* 0x000fe200078e0012 */
[----:B------:R-:W-:Y:S06]  /*5dd0*/  BRA `(.L_x_52) ;  /* 0x0000000000087947 */ /* 0x000fec0003800000 */
.L_x_53:
[----:B------:R-:W-:Y:S01]  /*5de0*/  LOP3.LUT R27, R23, 0x80000, RZ, 0xfc, !PT ;  /* 0x00080000171b7812 */ /* 0x000fe200078efcff */
[----:B------:R-:W-:-:S07]  /*5df0*/  IMAD.MOV.U32 R26, RZ, RZ, R22 ;  /* 0x000000ffff1a7224 */ /* 0x000fce00078e0016 */
.L_x_52:
[----:B------:R-:W-:Y:S05]  /*5e00*/  BSYNC.RECONVERGENT B3 ;  /* 0x0000000000037941 */ /* 0x000fea0003800200 */
.L_x_50:
[----:B------:R-:W-:Y:S02]  /*5e10*/  IMAD.MOV.U32 R16, RZ, RZ, R4 ;  /* 0x000000ffff107224 */ /* 0x000fe400078e0004 */
[----:B------:R-:W-:-:S04]  /*5e20*/  IMAD.MOV.U32 R17, RZ, RZ, 0x0 ;  /* 0x00000000ff117424 */ /* 0x000fc800078e00ff */
[----:B------:R-:W-:Y:S05]  /*5e30*/  RET.REL.NODEC R16 `(parallel_sa_kernel) ;  /* 0xffffffa010707950 */ /* 0x000fea0003c3ffff */
.L_x_55:
[----:B------:R-:W-:-:S00]  /*5e40*/  BRA `(.L_x_55) ;  /* 0xfffffffc00fc7947 */ /* 0x000fc0000383ffff */
[----:B------:R-:W-:-:S00]  /*5e50*/  NOP ;  /* 0x0000000000007918 */ /* 0x000fc00000000000 */
        /* <DEDUP_REMOVED lines=10> */
.L_x_130:


//--------------------- .text.parallel_greedy_coloring_kernel --------------------------
	.section	.text.parallel_greedy_coloring_kernel,"ax",@progbits
	.align	128
        .global         parallel_greedy_coloring_kernel
        .type           parallel_greedy_coloring_kernel,@function
        .size           parallel_greedy_coloring_kernel,(.L_x_131 - parallel_greedy_coloring_kernel)
        .other          parallel_greedy_coloring_kernel,@"STO_CUDA_ENTRY STV_DEFAULT"
parallel_greedy_coloring_kernel:
.text.parallel_greedy_coloring_kernel:
[----:B------:R-:W0:Y:S01]  /*0000*/  LDC R1, c[0x0][0x37c] ;  /* 0x0000df00ff017b82 */ /* 0x000e220000000800 */
[----:B------:R-:W1:Y:S07]  /*0010*/  S2R R3, SR_TID.X ;  /* 0x0000000000037919 */ /* 0x000e6e0000002100 */
[----:B------:R-:W1:Y:S01]  /*0020*/  S2UR UR4, SR_CTAID.X ;  /* 0x00000000000479c3 */ /* 0x000e620000002500 */
[----:B------:R-:W2:Y:S01]  /*0030*/  LDCU UR5, c[0x0][0x3bc] ;  /* 0x00007780ff0577ac */ /* 0x000ea20008000800 */
[----:B0-----:R-:W-:-:S06]  /*0040*/  VIADD R1, R1, 0xfffffed0 ;  /* 0xfffffed001017836 */ /* 0x001fcc0000000000 */
[----:B------:R-:W1:Y:S02]  /*0050*/  LDC R0, c[0x0][0x360] ;  /* 0x0000d800ff007b82 */ /* 0x000e640000000800 */
[----:B-1----:R-:W-:-:S05]  /*0060*/  IMAD R0, R0, UR4, R3 ;  /* 0x0000000400007c24 */ /* 0x002fca000f8e0203 */
[----:B--2---:R-:W-:-:S13]  /*0070*/  ISETP.GE.AND P0, PT, R0, UR5, PT ;  /* 0x0000000500007c0c */ /* 0x004fda000bf06270 */
[----:B------:R-:W-:Y:S05]  /*0080*/  @P0 EXIT ;  /* 0x000000000000094d */ /* 0x000fea0003800000 */
[----:B------:R-:W0:Y:S01]  /*0090*/  LDC.64 R2, c[0x0][0x3c8] ;  /* 0x0000f200ff027b82 */ /* 0x000e220000000a00 */
[----:B------:R-:W-:Y:S01]  /*00a0*/  ISETP.NE.AND P0, PT, R0, RZ, PT ;  /* 0x000000ff0000720c */ /* 0x000fe20003f05270 */
[----:B------:R-:W1:Y:S01]  /*00b0*/  LDCU.64 UR10, c[0x0][0x358] ;  /* 0x00006b00ff0a77ac */ /* 0x000e620008000a00 */
[----:B------:R-:W-:Y:S01]  /*00c0*/  BSSY.RECONVERGENT B0, `(.L_x_56) ;  /* 0x0000259000007945 */ /* 0x000fe20003800200 */
[----:B------:R-:W-:Y:S02]  /*00d0*/  SHF.R.S32.HI R8, RZ, 0x1f, R0 ;  /* 0x0000001fff087819 */ /* 0x000fe40000011400 */
[----:B0-----:R-:W-:Y:S02]  /*00e0*/  LOP3.LUT R2, R2, 0xaad26b49, RZ, 0x3c, !PT ;  /* 0xaad26b4902027812 */ /* 0x001fe400078e3cff */
[----:B------:R-:W-:-:S03]  /*00f0*/  LOP3.LUT R3, R3, 0xf7dcefdd, RZ, 0x3c, !PT ;  /* 0xf7dcefdd03037812 */ /* 0x000fc600078e3cff */
[----:B------:R-:W-:Y:S02]  /*0100*/  IMAD R2, R2, 0x4182bed5, RZ ;  /* 0x4182bed502027824 */ /* 0x000fe400078e02ff */
[----:B------:R-:W-:Y:S02]  /*0110*/  IMAD R9, R3, -0x658354e5, RZ ;  /* 0x9a7cab1b03097824 */ /* 0x000fe400078e02ff */
[C---:B------:R-:W-:Y:S01]  /*0120*/  VIADD R3, R2.reuse, 0x583f19 ;  /* 0x00583f1902037836 */ /* 0x040fe20000000000 */
[C---:B------:R-:W-:Y:S01]  /*0130*/  LOP3.LUT R6, R2.reuse, 0x159a55e5, RZ, 0x3c, !PT ;  /* 0x159a55e502067812 */ /* 0x040fe200078e3cff */
[C---:B------:R-:W-:Y:S01]  /*0140*/  VIADD R5, R2.reuse, 0x75bcd15 ;  /* 0x075bcd1502057836 */ /* 0x040fe20000000000 */
[----:B------:R-:W-:Y:S01]  /*0150*/  IADD3 R4, PT, PT, R2, 0x64f0c9, R9 ;  /* 0x0064f0c902047810 */ /* 0x000fe20007ffe009 */
[C---:B------:R-:W-:Y:S01]  /*0160*/  VIADD R7, R9.reuse, 0x1f123bb5 ;  /* 0x1f123bb509077836 */ /* 0x040fe20000000000 */
[----:B------:R-:W-:-:S04]  /*0170*/  LOP3.LUT R2, R9, 0x5491333, RZ, 0x3c, !PT ;  /* 0x0549133309027812 */ /* 0x000fc800078e3cff */
[----:B------:R0:W-:Y:S04]  /*0180*/  STL.128 [R1], R4 ;  /* 0x0000000401007387 */ /* 0x0001e80000100c00 */
[----:B------:R0:W-:Y:S01]  /*0190*/  STL.64 [R1+0x10], R2 ;  /* 0x0000100201007387 */ /* 0x0001e20000100a00 */
[----:B-1----:R-:W-:Y:S05]  /*01a0*/  @!P0 BRA `(.L_x_57) ;  /* 0x0000002400288947 */ /* 0x002fea0003800000 */
[----:B------:R-:W-:Y:S02]  /*01b0*/  IMAD.MOV.U32 R10, RZ, RZ, R8 ;  /* 0x000000ffff0a7224 */ /* 0x000fe400078e0008 */
[----:B------:R-:W-:Y:S02]  /*01c0*/  IMAD.MOV.U32 R11, RZ, RZ, RZ ;  /* 0x000000ffff0b7224 */ /* 0x000fe400078e00ff */
[----:B------:R-:W-:-:S07]  /*01d0*/  IMAD.MOV.U32 R13, RZ, RZ, R0 ;  /* 0x000000ffff0d7224 */ /* 0x000fce00078e0000 */
.L_x_66:
[----:B0-----:R-:W-:Y:S01]  /*01e0*/  LOP3.LUT R2, R13, 0x3, RZ, 0xc0, !PT ;  /* 0x000000030d027812 */ /* 0x001fe200078ec0ff */
[----:B------:R-:W-:Y:S03]  /*01f0*/  BSSY.RECONVERGENT B1, `(.L_x_58) ;  /* 0x000023f000017945 */ /* 0x000fe60003800200 */
[----:B------:R-:W-:-:S04]  /*0200*/  ISETP.NE.U32.AND P0, PT, R2, RZ, PT ;  /* 0x000000ff0200720c */ /* 0x000fc80003f05070 */
[----:B------:R-:W-:-:S13]  /*0210*/  ISETP.NE.AND.EX P0, PT, RZ, RZ, PT, P0 ;  /* 0x000000ffff00720c */ /* 0x000fda0003f05300 */
[----:B------:R-:W-:Y:S05]  /*0220*/  @!P0 BRA `(.L_x_59) ;  /* 0x0000002000ec8947 */ /* 0x000fea0003800000 */
[----:B------:R-:W0:Y:S01]  /*0230*/  LDC.64 R8, c[0x4][RZ] ;  /* 0x01000000ff087b82 */ /* 0x000e220000000a00 */
[----:B------:R-:W-:Y:S01]  /*0240*/  IMAD.MOV.U32 R6, RZ, RZ, RZ ;  /* 0x000000ffff067224 */ /* 0x000fe200078e00ff */
[----:B------:R-:W-:Y:S01]  /*0250*/  CS2R R2, SRZ ;  /* 0x0000000000027805 */ /* 0x000fe2000001ff00 */
[----:B------:R-:W-:Y:S01]  /*0260*/  IMAD.MOV.U32 R12, RZ, RZ, RZ ;  /* 0x000000ffff0c7224 */ /* 0x000fe200078e00ff */
[----:B------:R-:W-:Y:S01]  /*0270*/  CS2R R4, SRZ ;  /* 0x0000000000047805 */ /* 0x000fe2000001ff00 */
[----:B0-----:R-:W-:-:S07]  /*0280*/  IMAD.WIDE.U32 R8, R11, 0xc80, R8 ;  /* 0x00000c800b087825 */ /* 0x001fce00078e0008 */
.L_x_61:
[----:B------:R-:W-:-:S06]  /*0290*/  IMAD R7, R12, 0x4, R1 ;  /* 0x000000040c077824 */ /* 0x000fcc00078e0201 */
[----:B------:R-:W5:Y:S01]  /*02a0*/  LDL R7, [R7+0x4] ;  /* 0x0000040007077983 */ /* 0x000f620000100800 */
[----:B------:R-:W-:-:S05]  /*02b0*/  UMOV UR4, URZ ;  /* 0x000000ff00047c82 */ /* 0x000fca0008000000 */
.L_x_60:
[----:B-----5:R-:W-:Y:S01]  /*02c0*/  SHF.R.U32.HI R20, RZ, UR4, R7 ;  /* 0x00000004ff147c19 */ /* 0x020fe20008011607 */
[----:B------:R-:W-:-:S03]  /*02d0*/  IMAD.SHL.U32 R14, R12, 0x20, RZ ;  /* 0x000000200c0e7824 */ /* 0x000fc600078e00ff */
[----:B------:R-:W-:Y:S01]  /*02e0*/  LOP3.LUT R15, R20, 0x1, RZ, 0xc0, !PT ;  /* 0x00000001140f7812 */ /* 0x000fe200078ec0ff */
[----:B------:R-:W-:-:S03]  /*02f0*/  VIADD R14, R14, UR4 ;  /* 0x000000040e0e7c36 */ /* 0x000fc60008000000 */
[----:B------:R-:W-:Y:S01]  /*0300*/  ISETP.NE.U32.AND P0, PT, R15, 0x1, PT ;  /* 0x000000010f00780c */ /* 0x000fe20003f05070 */
[----:B------:R-:W-:-:S03]  /*0310*/  IMAD R15, R14, 0x5, RZ ;  /* 0x000000050e0f7824 */ /* 0x000fc600078e02ff */
[----:B------:R-:W-:Y:S01]  /*0320*/  R2P PR, R20, 0x7e ;  /* 0x0000007e14007804 */ /* 0x000fe20000000000 */
[----:B------:R-:W-:-:S08]  /*0330*/  IMAD.WIDE.U32 R14, R15, 0x4, R8 ;  /* 0x000000040f0e7825 */ /* 0x000fd000078e0008 */
[----:B------:R-:W2:Y:S04]  /*0340*/  @!P0 LDG.E R17, desc[UR10][R14.64] ;  /* 0x0000000a0e118981 */ /* 0x000ea8000c1e1900 */
[----:B------:R-:W3:Y:S04]  /*0350*/  @P1 LDG.E R19, desc[UR10][R14.64+0x14] ;  /* 0x0000140a0e131981 */ /* 0x000ee8000c1e1900 */
[----:B------:R-:W4:Y:S04]  /*0360*/  @P2 LDG.E R21, desc[UR10][R14.64+0x28] ;  /* 0x0000280a0e152981 */ /* 0x000f28000c1e1900 */
[----:B------:R-:W4:Y:S04]  /*0370*/  @P3 LDG.E R23, desc[UR10][R14.64+0x3c] ;  /* 0x00003c0a0e173981 */ /* 0x000f28000c1e1900 */
[----:B------:R-:W4:Y:S04]  /*0380*/  @!P0 LDG.E R16, desc[UR10][R14.64+0x8] ;  /* 0x0000080a0e108981 */ /* 0x000f28000c1e1900 */
[----:B------:R-:W4:Y:S04]  /*0390*/  @P4 LDG.E R25, desc[UR10][R14.64+0x50] ;  /* 0x0000500a0e194981 */ /* 0x000f28000c1e1900 */
[----:B------:R-:W4:Y:S04]  /*03a0*/  @!P0 LDG.E R18, desc[UR10][R14.64+0x10] ;  /* 0x0000100a0e128981 */ /* 0x000f28000c1e1900 */
[----:B------:R-:W4:Y:S04]  /*03b0*/  @P1 LDG.E R22, desc[UR10][R14.64+0x1c] ;  /* 0x00001c0a0e161981 */ /* 0x000f28000c1e1900 */
[----:B------:R-:W4:Y:S04]  /*03c0*/  @P1 LDG.E R24, desc[UR10][R14.64+0x24] ;  /* 0x0000240a0e181981 */ /* 0x000f28000c1e1900 */
[----:B------:R-:W4:Y:S01]  /*03d0*/  @P6 LDG.E R27, desc[UR10][R14.64+0x78] ;  /* 0x0000780a0e1b6981 */ /* 0x000f22000c1e1900 */
[----:B--2---:R-:W-:-:S03]  /*03e0*/  @!P0 LOP3.LUT R6, R6, R17, RZ, 0x3c, !PT ;  /* 0x0000001106068212 */ /* 0x004fc600078e3cff */
[----:B------:R-:W2:Y:S01]  /*03f0*/  @!P0 LDG.E R17, desc[UR10][R14.64+0x4] ;  /* 0x0000040a0e118981 */ /* 0x000ea2000c1e1900 */
[----:B---3--:R-:W-:-:S03]  /*0400*/  @P1 LOP3.LUT R6, R6, R19, RZ, 0x3c, !PT ;  /* 0x0000001306061212 */ /* 0x008fc600078e3cff */
[----:B------:R-:W3:Y:S01]  /*0410*/  @!P0 LDG.E R19, desc[UR10][R14.64+0xc] ;  /* 0x00000c0a0e138981 */ /* 0x000ee2000c1e1900 */
[----:B----4-:R-:W-:-:S03]  /*0420*/  @P2 LOP3.LUT R6, R6, R21, RZ, 0x3c, !PT ;  /* 0x0000001506062212 */ /* 0x010fc600078e3cff */
[----:B------:R-:W4:Y:S01]  /*0430*/  @P1 LDG.E R21, desc[UR10][R14.64+0x18] ;  /* 0x0000180a0e151981 */ /* 0x000f22000c1e1900 */
[----:B------:R-:W-:-:S03]  /*0440*/  @P3 LOP3.LUT R6, R6, R23, RZ, 0x3c, !PT ;  /* 0x0000001706063212 */ /* 0x000fc600078e3cff */
[----:B------:R-:W4:Y:S01]  /*0450*/  @P5 LDG.E R23, desc[UR10][R14.64+0x64] ;  /* 0x0000640a0e175981 */ /* 0x000f22000c1e1900 */
[----:B------:R-:W-:-:S03]  /*0460*/  @!P0 LOP3.LUT R5, R5, R16, RZ, 0x3c, !PT ;  /* 0x0000001005058212 */ /* 0x000fc600078e3cff */
[----:B------:R-:W4:Y:S01]  /*0470*/  @P2 LDG.E R16, desc[UR10][R14.64+0x30] ;  /* 0x0000300a0e102981 */ /* 0x000f22000c1e1900 */
[----:B------:R-:W-:-:S03]  /*0480*/  @P4 LOP3.LUT R6, R6, R25, RZ, 0x3c, !PT ;  /* 0x0000001906064212 */ /* 0x000fc600078e3cff */
[----:B------:R-:W4:Y:S01]  /*0490*/  @P3 LDG.E R25, desc[UR10][R14.64+0x48] ;  /* 0x0000480a0e193981 */ /* 0x000f22000c1e1900 */
[----:B------:R-:W-:-:S03]  /*04a0*/  @!P0 LOP3.LUT R3, R3, R18, RZ, 0x3c, !PT ;  /* 0x0000001203038212 */ /* 0x000fc600078e3cff */
[----:B------:R-:W4:Y:S01]  /*04b0*/  @P2 LDG.E R18, desc[UR10][R14.64+0x38] ;  /* 0x0000380a0e122981 */ /* 0x000f22000c1e1900 */
[----:B------:R-:W-:-:S03]  /*04c0*/  @P1 LOP3.LUT R5, R5, R22, RZ, 0x3c, !PT ;  /* 0x0000001605051212 */ /* 0x000fc600078e3cff */
[----:B------:R-:W4:Y:S01]  /*04d0*/  @P3 LDG.E R22, desc[UR10][R14.64+0x44] ;  /* 0x0000440a0e163981 */ /* 0x000f22000c1e1900 */
[----:B--2---:R-:W-:-:S03]  /*04e0*/  @!P0 LOP3.LUT R4, R4, R17, RZ, 0x3c, !PT ;  /* 0x0000001104048212 */ /* 0x004fc600078e3cff */
[----:B------:R-:W2:Y:S01]  /*04f0*/  @P1 LDG.E R17, desc[UR10][R14.64+0x20] ;  /* 0x0000200a0e111981 */ /* 0x000ea2000c1e1900 */
[----:B---3--:R-:W-:-:S03]  /*0500*/  @!P0 LOP3.LUT R2, R2, R19, RZ, 0x3c, !PT ;  /* 0x0000001302028212 */ /* 0x008fc600078e3cff */
[----:B------:R-:W3:Y:S01]  /*0510*/  @P2 LDG.E R19, desc[UR10][R14.64+0x2c] ;  /* 0x00002c0a0e132981 */ /* 0x000ee2000c1e1900 */
[----:B----4-:R-:W-:-:S03]  /*0520*/  @P1 LOP3.LUT R4, R4, R21, RZ, 0x3c, !PT ;  /* 0x0000001504041212 */ /* 0x010fc600078e3cff */
[----:B------:R-:W4:Y:S01]  /*0530*/  @P2 LDG.E R21, desc[UR10][R14.64+0x34] ;  /* 0x0000340a0e152981 */ /* 0x000f22000c1e1900 */
[----:B------:R-:W-:-:S03]  /*0540*/  @P5 LOP3.LUT R6, R6, R23, RZ, 0x3c, !PT ;  /* 0x0000001706065212 */ /* 0x000fc600078e3cff */
[----:B------:R-:W4:Y:S01]  /*0550*/  @P3 LDG.E R23, desc[UR10][R14.64+0x40] ;  /* 0x0000400a0e173981 */ /* 0x000f22000c1e1900 */
[----:B------:R-:W-:Y:S02]  /*0560*/  @P1 LOP3.LUT R3, R3, R24, RZ, 0x3c, !PT ;  /* 0x0000001803031212 */ /* 0x000fe400078e3cff */
[----:B------:R-:W-:Y:S01]  /*0570*/  @P2 LOP3.LUT R5, R5, R16, RZ, 0x3c, !PT ;  /* 0x0000001005052212 */ /* 0x000fe200078e3cff */
[----:B------:R-:W4:Y:S04]  /*0580*/  @P5 LDG.E R24, desc[UR10][R14.64+0x6c] ;  /* 0x00006c0a0e185981 */ /* 0x000f28000c1e1900 */
[----:B------:R-:W4:Y:S01]  /*0590*/  @P3 LDG.E R16, desc[UR10][R14.64+0x4c] ;  /* 0x00004c0a0e103981 */ /* 0x000f22000c1e1900 */
[----:B------:R-:W-:-:S03]  /*05a0*/  @P2 LOP3.LUT R3, R3, R18, RZ, 0x3c, !PT ;  /* 0x0000001203032212 */ /* 0x000fc600078e3cff */
[----:B------:R-:W4:Y:S01]  /*05b0*/  @P4 LDG.E R18, desc[UR10][R14.64+0x58] ;  /* 0x0000580a0e124981 */ /* 0x000f22000c1e1900 */
[----:B------:R-:W-:-:S03]  /*05c0*/  @P3 LOP3.LUT R5, R5, R22, RZ, 0x3c, !PT ;  /* 0x0000001605053212 */ /* 0x000fc600078e3cff */
        /* <DEDUP_REMOVED lines=9> */
[----:B------:R-:W-:Y:S02]  /*0660*/  LOP3.LUT P0, RZ, R20, 0x80, RZ, 0xc0, !PT ;  /* 0x0000008014ff7812 */ /* 0x000fe4000780c0ff */
[----:B------:R-:W-:Y:S02]  /*0670*/  @P3 LOP3.LUT R2, R2, R25, RZ, 0x3c, !PT ;  /* 0x0000001902023212 */ /* 0x000fe400078e3cff */
[----:B------:R-:W-:Y:S02]  /*0680*/  @P3 LOP3.LUT R3, R3, R16, RZ, 0x3c, !PT ;  /* 0x0000001003033212 */ /* 0x000fe400078e3cff */
        /* <DEDUP_REMOVED lines=17> */
[----:B------:R-:W-:Y:S02]  /*07a0*/  @P6 LOP3.LUT R6, R6, R27, RZ, 0x3c, !PT ;  /* 0x0000001b06066212 */ /* 0x000fe400078e3cff */
[----:B------:R-:W-:Y:S02]  /*07b0*/  @P5 LOP3.LUT R3, R3, R16, RZ, 0x3c, !PT ;  /* 0x0000001003035212 */ /* 0x000fe400078e3cff */
[----:B------:R-:W-:Y:S02]  /*07c0*/  @P6 LOP3.LUT R5, R5, R18, RZ, 0x3c, !PT ;  /* 0x0000001205056212 */ /* 0x000fe400078e3cff */
[----:B------:R-:W-:Y:S02]  /*07d0*/  @P6 LOP3.LUT R3, R3, R22, RZ, 0x3c, !PT ;  /* 0x0000001603036212 */ /* 0x000fe400078e3cff */
[----:B------:R-:W-:Y:S02]  /*07e0*/  @P0 LOP3.LUT R6, R6, R25, RZ, 0x3c, !PT ;  /* 0x0000001906060212 */ /* 0x000fe400078e3cff */
[----:B------:R-:W-:-:S02]  /*07f0*/  @P0 LOP3.LUT R5, R5, R24, RZ, 0x3c, !PT ;  /* 0x0000001805050212 */ /* 0x000fc400078e3cff */
[----:B------:R-:W-:Y:S02]  /*0800*/  @P0 LOP3.LUT R3, R3, R26, RZ, 0x3c, !PT ;  /* 0x0000001a03030212 */ /* 0x000fe400078e3cff */
[----:B--2---:R-:W-:Y:S02]  /*0810*/  @P6 LOP3.LUT R4, R4, R17, RZ, 0x3c, !PT ;  /* 0x0000001104046212 */ /* 0x004fe400078e3cff */
[----:B---3--:R-:W-:Y:S02]  /*0820*/  @P6 LOP3.LUT R2, R2, R19, RZ, 0x3c, !PT ;  /* 0x0000001302026212 */ /* 0x008fe400078e3cff */
[----:B----4-:R-:W-:Y:S02]  /*0830*/  @P0 LOP3.LUT R4, R4, R21, RZ, 0x3c, !PT ;  /* 0x0000001504040212 */ /* 0x010fe400078e3cff */
        /* <DEDUP_REMOVED lines=22> */
[----:B------:R-:W-:Y:S01]  /*09a0*/  LOP3.LUT P0, RZ, R20, 0x8000, RZ, 0xc0, !PT ;  /* 0x0000800014ff7812 */ /* 0x000fe2000780c0ff */
[----:B------:R-:W4:Y:S04]  /*09b0*/  @P1 LDG.E R25, desc[UR10][R14.64+0xc0] ;  /* 0x0000c00a0e191981 */ /* 0x000f28000c1e1900 */
        /* <DEDUP_REMOVED lines=9> */
[----:B------:R-:W4:Y:S01]  /*0a50*/  @P0 LDG.E R26, desc[UR10][R14.64+0x13c] ;  /* 0x00013c0a0e1a0981 */ /* 0x000f22000c1e1900 */
[----:B--2---:R-:W-:-:S03]  /*0a60*/  @P1 LOP3.LUT R5, R5, R18, RZ, 0x3c, !PT ;  /* 0x0000001205051212 */ /* 0x004fc600078e3cff */
[----:B------:R-:W2:Y:S01]  /*0a70*/  @P4 LDG.E R18, desc[UR10][R14.64+0x100] ;  /* 0x0001000a0e124981 */ /* 0x000ea2000c1e1900 */
[----:B---3--:R-:W-:Y:S02]  /*0a80*/  @P5 LOP3.LUT R6, R6, R21, RZ, 0x3c, !PT ;  /* 0x0000001506065212 */ /* 0x008fe400078e3cff */
[----:B------:R-:W-:Y:S01]  /*0a90*/  @P2 LOP3.LUT R5, R5, R22, RZ, 0x3c, !PT ;  /* 0x0000001605052212 */ /* 0x000fe200078e3cff */
[----:B------:R-:W3:Y:S01]  /*0aa0*/  @P3 LDG.E R21, desc[UR10][R14.64+0xe0] ;  /* 0x0000e00a0e153981 */ /* 0x000ee2000c1e1900 */
[----:B----4-:R-:W-:-:S03]  /*0ab0*/  @P1 LOP3.LUT R4, R4, R23, RZ, 0x3c, !PT ;  /* 0x0000001704041212 */ /* 0x010fc600078e3cff */
[----:B------:R-:W4:Y:S04]  /*0ac0*/  @P3 LDG.E R22, desc[UR10][R14.64+0xec] ;  /* 0x0000ec0a0e163981 */ /* 0x000f28000c1e1900 */
[----:B------:R-:W2:Y:S01]  /*0ad0*/  @P3 LDG.E R23, desc[UR10][R14.64+0xe8] ;  /* 0x0000e80a0e173981 */ /* 0x000ea2000c1e1900 */
[----:B------:R-:W-:-:S03]  /*0ae0*/  @P1 LOP3.LUT R2, R2, R25, RZ, 0x3c, !PT ;  /* 0x0000001902021212 */ /* 0x000fc600078e3cff */
[----:B------:R-:W2:Y:S01]  /*0af0*/  @P4 LDG.E R25, desc[UR10][R14.64+0xf4] ;  /* 0x0000f40a0e194981 */ /* 0x000ea2000c1e1900 */
[----:B------:R-:W-:-:S03]  /*0b00*/  @P1 LOP3.LUT R3, R3, R20, RZ, 0x3c, !PT ;  /* 0x0000001403031212 */ /* 0x000fc600078e3cff */
[----:B------:R-:W2:Y:S01]  /*0b10*/  @P3 LDG.E R20, desc[UR10][R14.64+0xe4] ;  /* 0x0000e40a0e143981 */ /* 0x000ea2000c1e1900 */
[----:B------:R-:W-:Y:S02]  /*0b20*/  @P2 LOP3.LUT R4, R4, R27, RZ, 0x3c, !PT ;  /* 0x0000001b04042212 */ /* 0x000fe400078e3cff */
[----:B------:R-:W-:Y:S01]  /*0b30*/  @P2 LOP3.LUT R3, R3, R16, RZ, 0x3c, !PT ;  /* 0x0000001003032212 */ /* 0x000fe200078e3cff */
[----:B------:R-:W2:Y:S04]  /*0b40*/  @P4 LDG.E R27, desc[UR10][R14.64+0xfc] ;  /* 0x0000fc0a0e1b4981 */ /* 0x000ea8000c1e1900 */
[----:B------:R-:W2:Y:S01]  /*0b50*/  @P5 LDG.E R16, desc[UR10][R14.64+0x10c] ;  /* 0x00010c0a0e105981 */ /* 0x000ea2000c1e1900 */
[----:B------:R-:W-:-:S03]  /*0b60*/  @P2 LOP3.LUT R2, R2, R19, RZ, 0x3c, !PT ;  /* 0x0000001302022212 */ /* 0x000fc600078e3cff */
[----:B------:R-:W2:Y:S01]  /*0b70*/  @P5 LDG.E R19, desc[UR10][R14.64+0x110] ;  /* 0x0001100a0e135981 */ /* 0x000ea2000c1e1900 */
[----:B------:R-:W-:-:S03]  /*0b80*/  @P6 LOP3.LUT R6, R6, R29, RZ, 0x3c, !PT ;  /* 0x0000001d06066212 */ /* 0x000fc600078e3cff */
[----:B------:R-:W2:Y:S01]  /*0b90*/  @P0 LDG.E R29, desc[UR10][R14.64+0x12c] ;  /* 0x00012c0a0e1d0981 */ /* 0x000ea2000c1e1900 */
[----:B---3--:R-:W-:-:S03]  /*0ba0*/  @P3 LOP3.LUT R4, R4, R21, RZ, 0x3c, !PT ;  /* 0x0000001504043212 */ /* 0x008fc600078e3cff */
[----:B------:R-:W3:Y:S01]  /*0bb0*/  @P6 LDG.E R21, desc[UR10][R14.64+0x11c] ;  /* 0x00011c0a0e156981 */ /* 0x000ee2000c1e1900 */
[----:B----4-:R-:W-:-:S03]  /*0bc0*/  @P3 LOP3.LUT R3, R3, R22, RZ, 0x3c, !PT ;  /* 0x0000001603033212 */ /* 0x010fc600078e3cff */
[----:B------:R-:W4:Y:S01]  /*0bd0*/  @P6 LDG.E R22, desc[UR10][R14.64+0x128] ;  /* 0x0001280a0e166981 */ /* 0x000f22000c1e1900 */
[----:B--2---:R-:W-:Y:S02]  /*0be0*/  @P3 LOP3.LUT R2, R2, R23, RZ, 0x3c, !PT ;  /* 0x0000001702023212 */ /* 0x004fe400078e3cff */
[----:B------:R-:W-:Y:S01]  /*0bf0*/  @P4 LOP3.LUT R3, R3, R18, RZ, 0x3c, !PT ;  /* 0x0000001203034212 */ /* 0x000fe200078e3cff */
[----:B------:R-:W2:Y:S01]  /*0c00*/  @P6 LDG.E R23, desc[UR10][R14.64+0x124] ;  /* 0x0001240a0e176981 */ /* 0x000ea2000c1e1900 */
[----:B------:R-:W-:-:S03]  /*0c10*/  @P4 LOP3.LUT R4, R4, R25, RZ, 0x3c, !PT ;  /* 0x0000001904044212 */ /* 0x000fc600078e3cff */
[----:B------:R-:W4:Y:S01]  /*0c20*/  @P6 LDG.E R18, desc[UR10][R14.64+0x120] ;  /* 0x0001200a0e126981 */ /* 0x000f22000c1e1900 */
[----:B------:R-:W-:-:S03]  /*0c30*/  @P3 LOP3.LUT R5, R5, R20, RZ, 0x3c, !PT ;  /* 0x0000001405053212 */ /* 0x000fc600078e3cff */
[----:B------:R-:W4:Y:S01]  /*0c40*/  @P5 LDG.E R20, desc[UR10][R14.64+0x114] ;  /* 0x0001140a0e145981 */ /* 0x000f22000c1e1900 */
[----:B------:R-:W-:Y:S02]  /*0c50*/  @P4 LOP3.LUT R5, R5, R24, RZ, 0x3c, !PT ;  /* 0x0000001805054212 */ /* 0x000fe400078e3cff */
[----:B------:R-:W-:Y:S01]  /*0c60*/  @P5 LOP3.LUT R4, R4, R17, RZ, 0x3c, !PT ;  /* 0x0000001104045212 */ /* 0x000fe200078e3cff */
[----:B------:R-:W4:Y:S04]  /*0c70*/  @P0 LDG.E R24, desc[UR10][R14.64+0x134] ;  /* 0x0001340a0e180981 */ /* 0x000f28000c1e1900 */
[----:B------:R-:W4:Y:S04]  /*0c80*/  @P0 LDG.E R17, desc[UR10][R14.64+0x130] ;  /* 0x0001300a0e110981 */ /* 0x000f28000c1e1900 */
[----:B------:R-:W4:Y:S01]  /*0c90*/  @P0 LDG.E R25, desc[UR10][R14.64+0x138] ;  /* 0x0001380a0e190981 */ /* 0x000f22000c1e1900 */
[----:B------:R-:W-:Y:S01]  /*0ca0*/  UIADD3 UR4, UPT, UPT, UR4, 0x10, URZ ;  /* 0x0000001004047890 */ /* 0x000fe2000fffe0ff */
[----:B------:R-:W-:-:S03]  /*0cb0*/  @P4 LOP3.LUT R2, R2, R27, RZ, 0x3c, !PT ;  /* 0x0000001b02024212 */ /* 0x000fc600078e3cff */
[----:B------:R-:W-:Y:S01]  /*0cc0*/  UISETP.NE.AND UP0, UPT, UR4, 0x20, UPT ;  /* 0x000000200400788c */ /* 0x000fe2000bf05270 */
[----:B------:R-:W-:Y:S02]  /*0cd0*/  @P5 LOP3.LUT R5, R5, R16, RZ, 0x3c, !PT ;  /* 0x0000001005055212 */ /* 0x000fe400078e3cff */
[----:B------:R-:W-:Y:S02]  /*0ce0*/  @P5 LOP3.LUT R2, R2, R19, RZ, 0x3c, !PT ;  /* 0x0000001302025212 */ /* 0x000fe400078e3cff */
[----:B------:R-:W-:Y:S02]  /*0cf0*/  @P0 LOP3.LUT R6, R6, R29, RZ, 0x3c, !PT ;  /* 0x0000001d06060212 */ /* 0x000fe400078e3cff */
[----:B---3--:R-:W-:Y:S02]  /*0d00*/  @P6 LOP3.LUT R4, R4, R21, RZ, 0x3c, !PT ;  /* 0x0000001504046212 */ /* 0x008fe400078e3cff */
[----:B--2---:R-:W-:Y:S02]  /*0d10*/  @P6 LOP3.LUT R2, R2, R23, RZ, 0x3c, !PT ;  /* 0x0000001702026212 */ /* 0x004fe400078e3cff */
[----:B----4-:R-:W-:-:S02]  /*0d20*/  @P6 LOP3.LUT R5, R5, R18, RZ, 0x3c, !PT ;  /* 0x0000001205056212 */ /* 0x010fc400078e3cff */
[----:B------:R-:W-:-:S04]  /*0d30*/  @P5 LOP3.LUT R3, R3, R20, RZ, 0x3c, !PT ;  /* 0x0000001403035212 */ /* 0x000fc800078e3cff */
[----:B------:R-:W-:Y:S02]  /*0d40*/  @P6 LOP3.LUT R3, R3, R22, RZ, 0x3c, !PT ;  /* 0x0000001603036212 */ /* 0x000fe400078e3cff */
        /* <DEDUP_REMOVED lines=8> */
[----:B------:R-:W-:Y:S01]  /*0dd0*/  LOP3.LUT R7, R13, 0x3, RZ, 0xc0, !PT ;  /* 0x000000030d077812 */ /* 0x000fe200078ec0ff */
[----:B------:R0:W-:Y:S03]  /*0de0*/  STL.64 [R1+0x8], R4 ;  /* 0x0000080401007387 */ /* 0x0001e60000100a00 */
[----:B------:R-:W-:Y:S01]  /*0df0*/  ISETP.NE.U32.AND P0, PT, R7, 0x1, PT ;  /* 0x000000010700780c */ /* 0x000fe20003f05070 */
[----:B------:R0:W-:Y:S03]  /*0e00*/  STL.64 [R1+0x10], R2 ;  /* 0x0000100201007387 */ /* 0x0001e60000100a00 */
[----:B------:R-:W-:Y:S01]  /*0e10*/  ISETP.NE.AND.EX P0, PT, RZ, RZ, PT, P0 ;  /* 0x000000ffff00720c */ /* 0x000fe20003f05300 */
[----:B------:R0:W-:-:S12]  /*0e20*/  STL [R1+0x4], R6 ;  /* 0x0000040601007387 */ /* 0x0001d80000100800 */
[----:B0-----:R-:W-:Y:S05]  /*0e30*/  @!P0 BRA `(.L_x_59) ;  /* 0x0000001400e88947 */ /* 0x001fea0003800000 */
[----:B------:R-:W-:Y:S01]  /*0e40*/  IMAD.MOV.U32 R6, RZ, RZ, RZ ;  /* 0x000000ffff067224 */ /* 0x000fe200078e00ff */
[----:B------:R-:W-:Y:S01]  /*0e50*/  CS2R R2, SRZ ;  /* 0x0000000000027805 */ /* 0x000fe2000001ff00 */
[----:B------:R-:W-:Y:S01]  /*0e60*/  IMAD.MOV.U32 R12, RZ, RZ, RZ ;  /* 0x000000ffff0c7224 */ /* 0x000fe200078e00ff */
[----:B------:R-:W-:-:S07]  /*0e70*/  CS2R R4, SRZ ;  /* 0x0000000000047805 */ /* 0x000fce000001ff00 */
.L_x_63:
[----:B------:R-:W-:-:S06]  /*0e80*/  IMAD R7, R12, 0x4, R1 ;  /* 0x000000040c077824 */ /* 0x000fcc00078e0201 */
[----:B------:R-:W5:Y:S01]  /*0e90*/  LDL R7, [R7+0x4] ;  /* 0x0000040007077983 */ /* 0x000f620000100800 */
[----:B------:R-:W-:-:S05]  /*0ea0*/  UMOV UR4, URZ ;  /* 0x000000ff00047c82 */ /* 0x000fca0008000000 */
.L_x_62:
        /* <DEDUP_REMOVED lines=183> */
[----:B0-----:R-:W-:Y:S05]  /*1a20*/  @P0 BRA `(.L_x_59) ;  /* 0x0000000800ec0947 */ /* 0x001fea0003800000 */
[----:B------:R-:W-:Y:S01]  /*1a30*/  IMAD.MOV.U32 R6, RZ, RZ, RZ ;  /* 0x000000ffff067224 */ /* 0x000fe200078e00ff */
[----:B------:R-:W-:Y:S01]  /*1a40*/  CS2R R2, SRZ ;  /* 0x0000000000027805 */ /* 0x000fe2000001ff00 */
[----:B------:R-:W-:Y:S01]  /*1a50*/  IMAD.MOV.U32 R12, RZ, RZ, RZ ;  /* 0x000000ffff0c7224 */ /* 0x000fe200078e00ff */
[----:B------:R-:W-:-:S07]  /*1a60*/  CS2R R4, SRZ ;  /* 0x0000000000047805 */ /* 0x000fce000001ff00 */
.L_x_65:
[----:B------:R-:W-:-:S06]  /*1a70*/  IMAD R7, R12, 0x4, R1 ;  /* 0x000000040c077824 */ /* 0x000fcc00078e0201 */
[----:B------:R-:W5:Y:S01]  /*1a80*/  LDL R7, [R7+0x4] ;  /* 0x0000040007077983 */ /* 0x000f620000100800 */
[----:B------:R-:W-:-:S05]  /*1a90*/  UMOV UR4, URZ ;  /* 0x000000ff00047c82 */ /* 0x000fca0008000000 */
.L_x_64:
        /* <DEDUP_REMOVED lines=177> */
[----:B------:R0:W-:Y:S04]  /*25b0*/  STL.64 [R1+0x8], R4 ;  /* 0x0000080401007387 */ /* 0x0001e80000100a00 */
[----:B------:R0:W-:Y:S04]  /*25c0*/  STL.64 [R1+0x10], R2 ;  /* 0x0000100201007387 */ /* 0x0001e80000100a00 */
[----:B------:R0:W-:Y:S02]  /*25d0*/  STL [R1+0x4], R6 ;  /* 0x0000040601007387 */ /* 0x0001e40000100800 */
.L_x_59:
[----:B------:R-:W-:Y:S05]  /*25e0*/  BSYNC.RECONVERGENT B1 ;  /* 0x0000000000017941 */ /* 0x000fea0003800200 */
.L_x_58:
[----:B------:R-:W-:Y:S01]  /*25f0*/  ISETP.GT.U32.AND P0, PT, R13, 0x3, PT ;  /* 0x000000030d00780c */ /* 0x000fe20003f04070 */
[----:B------:R-:W-:Y:S01]  /*2600*/  VIADD R11, R11, 0x1 ;  /* 0x000000010b0b7836 */ /* 0x000fe20000000000 */
[--C-:B------:R-:W-:Y:S02]  /*2610*/  SHF.R.U64 R13, R13, 0x2, R10.reuse ;  /* 0x000000020d0d7819 */ /* 0x100fe4000000120a */
[----:B------:R-:W-:Y:S02]  /*2620*/  ISETP.GT.U32.AND.EX P0, PT, R10, RZ, PT, P0 ;  /* 0x000000ff0a00720c */ /* 0x000fe40003f04100 */
[----:B------:R-:W-:-:S11]  /*2630*/  SHF.R.U32.HI R10, RZ, 0x2, R10 ;  /* 0x00000002ff0a7819 */ /* 0x000fd6000001160a */
[----:B------:R-:W-:Y:S05]  /*2640*/  @P0 BRA `(.L_x_66) ;  /* 0xffffffd800e40947 */ /* 0x000fea000383ffff */
.L_x_57:
[----:B------:R-:W-:Y:S05]  /*2650*/  BSYNC.RECONVERGENT B0 ;  /* 0x0000000000007941 */ /* 0x000fea0003800200 */
.L_x_56:
[----:B------:R-:W1:Y:S01]  /*2660*/  LDCU UR5, c[0x0][0x3b8] ;  /* 0x00007700ff0577ac */ /* 0x000e620008000800 */
[----:B0-----:R-:W0:Y:S01]  /*2670*/  LDC.64 R4, c[0x0][0x3a0] ;  /* 0x0000e800ff047b82 */ /* 0x001e220000000a00 */
[----:B------:R2:W-:Y:S04]  /*2680*/  STL.64 [R1+0x18], RZ ;  /* 0x000018ff01007387 */ /* 0x0005e80000100a00 */
[----:B------:R2:W-:Y:S04]  /*2690*/  STL [R1+0x20], RZ ;  /* 0x000020ff01007387 */ /* 0x0005e80000100800 */
[----:B------:R2:W-:Y:S01]  /*26a0*/  STL.64 [R1+0x28], RZ ;  /* 0x000028ff01007387 */ /* 0x0005e20000100a00 */
[----:B-1----:R-:W-:-:S02]  /*26b0*/  UISETP.GE.AND UP0, UPT, UR5, 0x1, UPT ;  /* 0x000000010500788c */ /* 0x002fc4000bf06270 */
[----:B------:R-:W-:-:S04]  /*26c0*/  IMAD R2, R0, UR5, RZ ;  /* 0x0000000500027c24 */ /* 0x000fc8000f8e02ff */
[----:B0-----:R-:W-:-:S03]  /*26d0*/  IMAD.WIDE R2, R2, 0x4, R4 ;  /* 0x0000000402027825 */ /* 0x001fc600078e0204 */
[----:B--2---:R-:W-:Y:S05]  /*26e0*/  BRA.U !UP0, `(.L_x_67) ;  /* 0x00000005080c7547 */ /* 0x004fea000b800000 */
[----:B------:R-:W-:Y:S01]  /*26f0*/  UIADD3 UR4, UPT, UPT, UR5, -0x1, URZ ;  /* 0xffffffff05047890 */ /* 0x000fe2000fffe0ff */
[----:B------:R-:W-:Y:S01]  /*2700*/  IMAD.MOV.U32 R7, RZ, RZ, RZ ;  /* 0x000000ffff077224 */ /* 0x000fe200078e00ff */
[----:B------:R-:W-:Y:S02]  /*2710*/  ULOP3.LUT UR6, UR5, 0xf, URZ, 0xc0, !UPT ;  /* 0x0000000f05067892 */ /* 0x000fe4000f8ec0ff */
[----:B------:R-:W-:Y:S02]  /*2720*/  UISETP.GE.U32.AND UP1, UPT, UR4, 0xf, UPT ;  /* 0x0000000f0400788c */ /* 0x000fe4000bf26070 */
[----:B------:R-:W-:-:S07]  /*2730*/  UISETP.NE.AND UP2, UPT, UR6, URZ, UPT ;  /* 0x000000ff0600728c */ /* 0x000fce000bf45270 */
[----:B------:R-:W-:Y:S05]  /*2740*/  BRA.U !UP1, `(.L_x_68) ;  /* 0x0000000109607547 */ /* 0x000fea000b800000 */
[----:B------:R-:W-:Y:S01]  /*2750*/  ULOP3.LUT UR4, UR5, 0x7ffffff0, URZ, 0xc0, !UPT ;  /* 0x7ffffff005047892 */ /* 0x000fe2000f8ec0ff */
[----:B------:R-:W-:Y:S02]  /*2760*/  IMAD.MOV.U32 R6, RZ, RZ, RZ ;  /* 0x000000ffff067224 */ /* 0x000fe400078e00ff */
[----:B------:R-:W-:-:S03]  /*2770*/  IMAD.MOV.U32 R9, RZ, RZ, -0x1 ;  /* 0xffffffffff097424 */ /* 0x000fc600078e00ff */
[----:B------:R-:W-:-:S07]  /*2780*/  IMAD.U32 R7, RZ, RZ, UR4 ;  /* 0x00000004ff077e24 */ /* 0x000fce000f8e00ff */
.L_x_69:
[----:B0-----:R-:W-:-:S04]  /*2790*/  IMAD.WIDE.U32 R4, R6, 0x4, R2 ;  /* 0x0000000406047825 */ /* 0x001fc800078e0002 */
[----:B------:R-:W-:Y:S01]  /*27a0*/  VIADD R6, R6, 0x10 ;  /* 0x0000001006067836 */ /* 0x000fe20000000000 */
[----:B------:R0:W-:Y:S04]  /*27b0*/  STG.E desc[UR10][R4.64], R9 ;  /* 0x0000000904007986 */ /* 0x0001e8000c10190a */
[----:B------:R0:W-:Y:S01]  /*27c0*/  STG.E desc[UR10][R4.64+0x4], R9 ;  /* 0x0000040904007986 */ /* 0x0001e2000c10190a */
[----:B------:R-:W-:-:S03]  /*27d0*/  ISETP.NE.AND P0, PT, R6, R7, PT ;  /* 0x000000070600720c */ /* 0x000fc60003f05270 */
[----:B------:R0:W-:Y:S04]  /*27e0*/  STG.E desc[UR10][R4.64+0x8], R9 ;  /* 0x0000080904007986 */ /* 0x0001e8000c10190a */
        /* <DEDUP_REMOVED lines=12> */
[----:B------:R0:W-:Y:S01]  /*28b0*/  STG.E desc[UR10][R4.64+0x3c], R9 ;  /* 0x00003c0904007986 */ /* 0x0001e2000c10190a */
[----:B------:R-:W-:Y:S05]  /*28c0*/  @P0 BRA `(.L_x_69) ;  /* 0xfffffffc00b00947 */ /* 0x000fea000383ffff */
.L_x_68:
[----:B------:R-:W-:Y:S05]  /*28d0*/  BRA.U !UP2, `(.L_x_67) ;  /* 0x000000010a907547 */ /* 0x000fea000b800000 */
[----:B------:R-:W-:Y:S02]  /*28e0*/  UISETP.GE.U32.AND UP1, UPT, UR6, 0x8, UPT ;  /* 0x000000080600788c */ /* 0x000fe4000bf26070 */
[----:B------:R-:W-:-:S04]  /*28f0*/  ULOP3.LUT UR4, UR5, 0x7, URZ, 0xc0, !UPT ;  /* 0x0000000705047892 */ /* 0x000fc8000f8ec0ff */
[----:B------:R-:W-:-:S03]  /*2900*/  UISETP.NE.AND UP2, UPT, UR4, URZ, UPT ;  /* 0x000000ff0400728c */ /* 0x000fc6000bf45270 */
[----:B------:R-:W-:Y:S08]  /*2910*/  BRA.U !UP1, `(.L_x_70) ;  /* 0x00000001092c7547 */ /* 0x000ff0000b800000 */
[----:B0-----:R-:W-:Y:S02]  /*2920*/  IMAD.MOV.U32 R9, RZ, RZ, -0x1 ;  /* 0xffffffffff097424 */ /* 0x001fe400078e00ff */
[----:B------:R-:W-:-:S04]  /*2930*/  IMAD.WIDE.U32 R4, R7, 0x4, R2 ;  /* 0x0000000407047825 */ /* 0x000fc800078e0002 */
[----:B------:R-:W-:Y:S01]  /*2940*/  VIADD R7, R7, 0x8 ;  /* 0x0000000807077836 */ /* 0x000fe20000000000 */
[----:B------:R1:W-:Y:S04]  /*2950*/  STG.E desc[UR10][R4.64], R9 ;  /* 0x0000000904007986 */ /* 0x0003e8000c10190a */
[----:B------:R1:W-:Y:S04]  /*2960*/  STG.E desc[UR10][R4.64+0x4], R9 ;  /* 0x0000040904007986 */ /* 0x0003e8000c10190a */
[----:B------:R1:W-:Y:S04]  /*2970*/  STG.E desc[UR10][R4.64+0x8], R9 ;  /* 0x0000080904007986 */ /* 0x0003e8000c10190a */
[----:B------:R1:W-:Y:S04]  /*2980*/  STG.E desc[UR10][R4.64+0xc], R9 ;  /* 0x00000c0904007986 */ /* 0x0003e8000c10190a */
[----:B------:R1:W-:Y:S04]  /*2990*/  STG.E desc[UR10][R4.64+0x10], R9 ;  /* 0x0000100904007986 */ /* 0x0003e8000c10190a */
[----:B------:R1:W-:Y:S04]  /*29a0*/  STG.E desc[UR10][R4.64+0x14], R9 ;  /* 0x0000140904007986 */ /* 0x0003e8000c10190a */
[----:B------:R1:W-:Y:S04]  /*29b0*/  STG.E desc[UR10][R4.64+0x18], R9 ;  /* 0x0000180904007986 */ /* 0x0003e8000c10190a */
[----:B------:R1:W-:Y:S02]  /*29c0*/  STG.E desc[UR10][R4.64+0x1c], R9 ;  /* 0x00001c0904007986 */ /* 0x0003e4000c10190a */
.L_x_70:
[----:B------:R-:W-:Y:S05]  /*29d0*/  BRA.U !UP2, `(.L_x_67) ;  /* 0x000000010a507547 */ /* 0x000fea000b800000 */
[----:B------:R-:W-:Y:S02]  /*29e0*/  UISETP.GE.U32.AND UP1, UPT, UR4, 0x4, UPT ;  /* 0x000000040400788c */ /* 0x000fe4000bf26070 */
[----:B------:R-:W-:-:S04]  /*29f0*/  ULOP3.LUT UR5, UR5, 0x3, URZ, 0xc0, !UPT ;  /* 0x0000000305057892 */ /* 0x000fc8000f8ec0ff */
[----:B------:R-:W-:-:S03]  /*2a00*/  UISETP.NE.AND UP2, UPT, UR5, URZ, UPT ;  /* 0x000000ff0500728c */ /* 0x000fc6000bf45270 */
[----:B------:R-:W-:Y:S08]  /*2a10*/  BRA.U !UP1, `(.L_x_71) ;  /* 0x00000001091c7547 */ /* 0x000ff0000b800000 */
[----:B01----:R-:W-:Y:S02]  /*2a20*/  IMAD.MOV.U32 R9, RZ, RZ, -0x1 ;  /* 0xffffffffff097424 */ /* 0x003fe400078e00ff */
[----:B------:R-:W-:-:S04]  /*2a30*/  IMAD.WIDE.U32 R4, R7, 0x4, R2 ;  /* 0x0000000407047825 */ /* 0x000fc800078e0002 */
[----:B------:R-:W-:Y:S01]  /*2a40*/  VIADD R7, R7, 0x4 ;  /* 0x0000000407077836 */ /* 0x000fe20000000000 */
[----:B------:R2:W-:Y:S04]  /*2a50*/  STG.E desc[UR10][R4.64], R9 ;  /* 0x0000000904007986 */ /* 0x0005e8000c10190a */
[----:B------:R2:W-:Y:S04]  /*2a60*/  STG.E desc[UR10][R4.64+0x4], R9 ;  /* 0x0000040904007986 */ /* 0x0005e8000c10190a */
[----:B------:R2:W-:Y:S04]  /*2a70*/  STG.E desc[UR10][R4.64+0x8], R9 ;  /* 0x0000080904007986 */ /* 0x0005e8000c10190a */
[----:B------:R2:W-:Y:S02]  /*2a80*/  STG.E desc[UR10][R4.64+0xc], R9 ;  /* 0x00000c0904007986 */ /* 0x0005e4000c10190a */
.L_x_71:
[----:B------:R-:W-:Y:S05]  /*2a90*/  BRA.U !UP2, `(.L_x_67) ;  /* 0x000000010a207547 */ /* 0x000fea000b800000 */
[----:B012---:R-:W-:Y:S01]  /*2aa0*/  IMAD.MOV.U32 R9, RZ, RZ, -0x1 ;  /* 0xffffffffff097424 */ /* 0x007fe200078e00ff */
[----:B------:R-:W-:-:S06]  /*2ab0*/  UMOV UR4, URZ ;  /* 0x000000ff00047c82 */ /* 0x000fcc0008000000 */
.L_x_72:
[----:B---3--:R-:W-:Y:S01]  /*2ac0*/  IMAD.WIDE.U32 R4, R7, 0x4, R2 ;  /* 0x0000000407047825 */ /* 0x008fe200078e0002 */
[----:B------:R-:W-:-:S03]  /*2ad0*/  UIADD3 UR4, UPT, UPT, UR4, 0x1, URZ ;  /* 0x0000000104047890 */ /* 0x000fc6000fffe0ff */
[----:B------:R-:W-:Y:S01]  /*2ae0*/  VIADD R7, R7, 0x1 ;  /* 0x0000000107077836 */ /* 0x000fe20000000000 */
[----:B------:R3:W-:Y:S01]  /*2af0*/  STG.E desc[UR10][R4.64], R9 ;  /* 0x0000000904007986 */ /* 0x0007e2000c10190a */
[----:B------:R-:W-:-:S09]  /*2b00*/  UISETP.NE.AND UP1, UPT, UR4, UR5, UPT ;  /* 0x000000050400728c */ /* 0x000fd2000bf25270 */
[----:B------:R-:W-:Y:S05]  /*2b10*/  BRA.U UP1, `(.L_x_72) ;  /* 0xfffffffd01e87547 */ /* 0x000fea000b83ffff */
.L_x_67:
[----:B0123--:R-:W-:-:S05]  /*2b20*/  IMAD.HI R4, R0, 0x51eb851f, RZ ;  /* 0x51eb851f00047827 */ /* 0x00ffca00078e02ff */
[----:B------:R-:W-:-:S04]  /*2b30*/  SHF.R.U32.HI R5, RZ, 0x1f, R4 ;  /* 0x0000001fff057819 */ /* 0x000fc80000011604 */
[----:B------:R-:W-:Y:S01]  /*2b40*/  LEA.HI.SX32 R11, R4, R5, 0x1b ;  /* 0x00000005040b7211 */ /* 0x000fe200078fdaff */
[----:B------:R-:W-:Y:S06]  /*2b50*/  BRA.U !UP0, `(.L_x_73) ;  /* 0x0000002108f87547 */ /* 0x000fec000b800000 */
[----:B------:R-:W0:Y:S01]  /*2b60*/  MUFU.RCP64H R5, 100000 ;  /* 0x40f86a0000057908 */ /* 0x000e220000001800 */
[----:B------:R-:W-:Y:S01]  /*2b70*/  IMAD.MOV.U32 R8, RZ, RZ, 0x0 ;  /* 0x00000000ff087424 */ /* 0x000fe200078e00ff */
[----:B------:R-:W-:Y:S01]  /*2b80*/  BSSY.RECONVERGENT B0, `(.L_x_74) ;  /* 0x0000019000007945 */ /* 0x000fe20003800200 */
[----:B------:R-:W-:Y:S02]  /*2b90*/  IMAD.MOV.U32 R9, RZ, RZ, 0x40f86a00 ;  /* 0x40f86a00ff097424 */ /* 0x000fe400078e00ff */
[----:B------:R-:W-:-:S06]  /*2ba0*/  IMAD.MOV.U32 R4, RZ, RZ, 0x1 ;  /* 0x00000001ff047424 */ /* 0x000fcc00078e00ff */
[----:B0-----:R-:W-:-:S08]  /*2bb0*/  DFMA R6, R4, -R8, 1 ;  /* 0x3ff000000406742b */ /* 0x001fd00000000808 */
[----:B------:R-:W-:-:S08]  /*2bc0*/  DFMA R6, R6, R6, R6 ;  /* 0x000000060606722b */ /* 0x000fd00000000006 */
[----:B------:R-:W-:Y:S01]  /*2bd0*/  DFMA R4, R4, R6, R4 ;  /* 0x000000060404722b */ /* 0x000fe20000000004 */
[----:B------:R-:W-:-:S07]  /*2be0*/  IMAD R6, R11, -0x64, R0 ;  /* 0xffffff9c0b067824 */ /* 0x000fce00078e0200 */
[C---:B------:R-:W-:Y:S01]  /*2bf0*/  DFMA R8, R4.reuse, -R8, 1 ;  /* 0x3ff000000408742b */ /* 0x040fe20000000808 */
[----:B------:R-:W0:Y:S07]  /*2c00*/  I2F.F64 R6, R6 ;  /* 0x0000000600067312 */ /* 0x000e2e0000201c00 */
[----:B------:R-:W-:-:S08]  /*2c10*/  DFMA R4, R4, R8, R4 ;  /* 0x000000080404722b */ /* 0x000fd00000000004 */
[----:B0-----:R-:W-:Y:S01]  /*2c20*/  DMUL R8, R6, R4 ;  /* 0x0000000406087228 */ /* 0x001fe20000000000 */
[----:B------:R-:W-:-:S07]  /*2c30*/  FSETP.GEU.AND P1, PT, |R7|, 6.5827683646048100446e-37, PT ;  /* 0x036000000700780b */ /* 0x000fce0003f2e200 */
[----:B------:R-:W-:-:S08]  /*2c40*/  DFMA R10, R8, -100000, R6 ;  /* 0xc0f86a00080a782b */ /* 0x000fd00000000006 */
[----:B------:R-:W-:-:S10]  /*2c50*/  DFMA R4, R4, R10, R8 ;  /* 0x0000000a0404722b */ /* 0x000fd40000000008 */
[----:B------:R-:W-:-:S05]  /*2c60*/  FFMA R8, RZ, 7.762939453125, R5 ;  /* 0x40f86a00ff087823 */ /* 0x000fca0000000005 */
[----:B------:R-:W-:-:S13]  /*2c70*/  FSETP.GT.AND P0, PT, |R8|, 1.469367938527859385e-39, PT ;  /* 0x001000000800780b */ /* 0x000fda0003f04200 */
[----:B------:R-:W-:Y:S05]  /*2c80*/  @P0 BRA P1, `(.L_x_75) ;  /* 0x0000000000200947 */ /* 0x000fea0000800000 */
[----:B------:R-:W-:Y:S01]  /*2c90*/  IMAD.MOV.U32 R14, RZ, RZ, R6 ;  /* 0x000000ffff0e7224 */ /* 0x000fe200078e0006 */
[----:B------:R-:W-:Y:S01]  /*2ca0*/  MOV R16, 0x2cf0 ;  /* 0x00002cf000107802 */ /* 0x000fe20000000f00 */
[----:B------:R-:W-:Y:S02]  /*2cb0*/  IMAD.MOV.U32 R15, RZ, RZ, R7 ;  /* 0x000000ffff0f7224 */ /* 0x000fe400078e0007 */
[----:B------:R-:W-:Y:S02]  /*2cc0*/  IMAD.MOV.U32 R10, RZ, RZ, RZ ;  /* 0x000000ffff0a7224 */ /* 0x000fe400078e00ff */
[----:B------:R-:W-:-:S07]  /*2cd0*/  IMAD.MOV.U32 R11, RZ, RZ, 0x40f86a00 ;  /* 0x40f86a00ff0b7424 */ /* 0x000fce00078e00ff */
[----:B------:R-:W-:Y:S05]  /*2ce0*/  CALL.REL.NOINC `($__internal_1_$__cuda_sm20_div_rn_f64_full) ;  /* 0x0000002000c47944 */ /* 0x000fea0003c00000 */
[----:B------:R-:W-:Y:S02]  /*2cf0*/  IMAD.MOV.U32 R4, RZ, RZ, R10 ;  /* 0x000000ffff047224 */ /* 0x000fe400078e000a */
[----:B------:R-:W-:-:S07]  /*2d00*/  IMAD.MOV.U32 R5, RZ, RZ, R11 ;  /* 0x000000ffff057224 */ /* 0x000fce00078e000b */
.L_x_75:
[----:B------:R-:W-:Y:S05]  /*2d10*/  BSYNC.RECONVERGENT B0 ;  /* 0x0000000000007941 */ /* 0x000fea0003800200 */
.L_x_74:
[----:B------:R-:W0:Y:S02]  /*2d20*/  LDCU UR4, c[0x0][0x3b8] ;  /* 0x00007700ff0477ac */ /* 0x000e240008000800 */
[----:B0-----:R-:W-:Y:S02]  /*2d30*/  ULOP3.LUT UR15, UR4, 0x7, URZ, 0xc0, !UPT ;  /* 0x00000007040f7892 */ /* 0x001fe4000f8ec0ff */
[----:B------:R-:W-:Y:S02]  /*2d40*/  ULOP3.LUT UR16, UR4, 0x3, URZ, 0xc0, !UPT ;  /* 0x0000000304107892 */ /* 0x000fe4000f8ec0ff */
[----:B------:R-:W-:Y:S02]  /*2d50*/  ULOP3.LUT UR9, UR4, 0x7ffffffc, URZ, 0xc0, !UPT ;  /* 0x7ffffffc04097892 */ /* 0x000fe4000f8ec0ff */
[----:B------:R-:W-:Y:S02]  /*2d60*/  ULOP3.LUT UR12, UR4, 0x7ffffff8, URZ, 0xc0, !UPT ;  /* 0x7ffffff8040c7892 */ /* 0x000fe4000f8ec0ff */
[----:B------:R-:W-:-:S03]  /*2d70*/  UIADD3 UR8, UPT, UPT, UR4, -0x1, URZ ;  /* 0xffffffff04087890 */ /* 0x000fc6000fffe0ff */
[----:B------:R-:W-:-:S09]  /*2d80*/  UMOV UR4, URZ ;  /* 0x000000ff00047c82 */ /* 0x000fd20008000000 */
.L_x_98:
[----:B0-----:R-:W0:Y:S01]  /*2d90*/  LDCU.64 UR6, c[0x0][0x390] ;  /* 0x00007200ff0677ac */ /* 0x001e220008000a00 */
[----:B------:R1:W-:Y:S01]  /*2da0*/  STL.128 [R1+0x30], RZ ;  /* 0x000030ff01007387 */ /* 0x0003e20000100c00 */
[----:B------:R-:W2:Y:S01]  /*2db0*/  LDCU UR5, c[0x0][0x3b8] ;  /* 0x00007700ff0577ac */ /* 0x000ea20008000800 */
[----:B0-----:R-:W-:-:S06]  /*2dc0*/  UIMAD.WIDE.U32 UR6, UR4, 0x4, UR6 ;  /* 0x00000004040678a5 */ /* 0x001fcc000f8e0006 */
[----:B------:R-:W-:Y:S02]  /*2dd0*/  IMAD.U32 R6, RZ, RZ, UR6 ;  /* 0x00000006ff067e24 */ /* 0x000fe4000f8e00ff */
[----:B------:R-:W-:-:S05]  /*2de0*/  IMAD.U32 R7, RZ, RZ, UR7 ;  /* 0x00000007ff077e24 */ /* 0x000fca000f8e00ff */
[----:B------:R0:W3:Y:S01]  /*2df0*/  LDG.E R6, desc[UR10][R6.64] ;  /* 0x0000000a06067981 */ /* 0x0000e2000c1e1900 */
[----:B------:R-:W-:Y:S02]  /*2e00*/  UISETP.GE.U32.AND UP1, UPT, UR8, 0x3, UPT ;  /* 0x000000030800788c */ /* 0x000fe4000bf26070 */
[----:B------:R-:W-:Y:S01]  /*2e10*/  UIADD3 UR4, UPT, UPT, UR4, 0x1, URZ ;  /* 0x0000000104047890 */ /* 0x000fe2000fffe0ff */
[----:B------:R1:W-:Y:S03]  /*2e20*/  STL.128 [R1+0x40], RZ ;  /* 0x000040ff01007387 */ /* 0x0003e60000100c00 */
[----:B--2---:R-:W-:Y:S01]  /*2e30*/  UISETP.NE.AND UP0, UPT, UR4, UR5, UPT ;  /* 0x000000050400728c */ /* 0x004fe2000bf05270 */
[----:B------:R1:W-:Y:S01]  /*2e40*/  STL.128 [R1+0x50], RZ ;  /* 0x000050ff01007387 */ /* 0x0003e20000100c00 */
[----:B0-----:R-:W-:-:S03]  /*2e50*/  IMAD.MOV.U32 R7, RZ, RZ, RZ ;  /* 0x000000ffff077224 */ /* 0x001fc600078e00ff */
[----:B------:R1:W-:Y:S04]  /*2e60*/  STL.128 [R1+0x60], RZ ;  /* 0x000060ff01007387 */ /* 0x0003e80000100c00 */
        /* <DEDUP_REMOVED lines=11> */
[----:B------:R1:W-:Y:S01]  /*2f20*/  STL.128 [R1+0x120], RZ ;  /* 0x000120ff01007387 */ /* 0x0003e20000100c00 */
[----:B---3--:R-:W-:-:S13]  /*2f30*/  R2UR UR7, R6 ;  /* 0x00000000060772ca */ /* 0x008fda00000e0000 */
[----:B------:R-:W-:Y:S01]  /*2f40*/  UIMAD UR13, UR7, UR5, URZ ;  /* 0x00000005070d72a4 */ /* 0x000fe2000f8e02ff */
[----:B-1----:R-:W-:Y:S11]  /*2f50*/  BRA.U !UP1, `(.L_x_76) ;  /* 0x0000000109ac7547 */ /* 0x002ff6000b800000 */
[----:B------:R-:W0:Y:S01]  /*2f60*/  LDC.64 R8, c[0x0][0x380] ;  /* 0x0000e000ff087b82 */ /* 0x000e220000000a00 */
[----:B------:R-:W-:-:S07]  /*2f70*/  IMAD.MOV.U32 R7, RZ, RZ, RZ ;  /* 0x000000ffff077224 */ /* 0x000fce00078e00ff */
.L_x_81:
[----:B0123--:R-:W-:-:S05]  /*2f80*/  VIADD R6, R7, UR13 ;  /* 0x0000000d07067c36 */ /* 0x00ffca0008000000 */
[----:B0-----:R-:W-:-:S04]  /*2f90*/  IADD3 R12, P0, PT, R6, R8, RZ ;  /* 0x00000008060c7210 */ /* 0x001fc80007f1e0ff */
[----:B------:R-:W-:-:S05]  /*2fa0*/  LEA.HI.X.SX32 R13, R6, R9, 0x1, P0 ;  /* 0x00000009060d7211 */ /* 0x000fca00000f0eff */
[----:B------:R-:W2:Y:S04]  /*2fb0*/  LDG.E.U8 R10, desc[UR10][R12.64] ;  /* 0x0000000a0c0a7981 */ /* 0x000ea8000c1e1100 */
[----:B------:R-:W3:Y:S04]  /*2fc0*/  LDG.E.U8 R6, desc[UR10][R12.64+0x1] ;  /* 0x0000010a0c067981 */ /* 0x000ee8000c1e1100 */
[----:B------:R-:W4:Y:S04]  /*2fd0*/  LDG.E.U8 R14, desc[UR10][R12.64+0x2] ;  /* 0x0000020a0c0e7981 */ /* 0x000f28000c1e1100 */
[----:B------:R-:W5:Y:S01]  /*2fe0*/  LDG.E.U8 R15, desc[UR10][R12.64+0x3] ;  /* 0x0000030a0c0f7981 */ /* 0x000f62000c1e1100 */
[----:B--2---:R-:W-:Y:S01]  /*2ff0*/  ISETP.NE.AND P2, PT, R10, RZ, PT ;  /* 0x000000ff0a00720c */ /* 0x004fe20003f45270 */
[----:B------:R-:W-:Y:S01]  /*3000*/  IMAD.WIDE.U32 R10, R7, 0x4, R2 ;  /* 0x00000004070a7825 */ /* 0x000fe200078e0002 */
[----:B---3--:R-:W-:-:S03]  /*3010*/  ISETP.NE.AND P3, PT, R6, RZ, PT ;  /* 0x000000ff0600720c */ /* 0x008fc60003f65270 */
[----:B------:R-:W-:Y:S01]  /*3020*/  VIADD R7, R7, 0x4 ;  /* 0x0000000407077836 */ /* 0x000fe20000000000 */
[----:B----4-:R-:W-:-:S04]  /*3030*/  ISETP.NE.AND P4, PT, R14, RZ, PT ;  /* 0x000000ff0e00720c */ /* 0x010fc80003f85270 */
[----:B------:R-:W-:Y:S02]  /*3040*/  ISETP.NE.AND P1, PT, R7, UR9, PT ;  /* 0x0000000907007c0c */ /* 0x000fe4000bf25270 */
[----:B-----5:R-:W-:Y:S01]  /*3050*/  ISETP.NE.AND P0, PT, R15, RZ, PT ;  /* 0x000000ff0f00720c */ /* 0x020fe20003f05270 */
[----:B------:R-:W-:-:S12]  /*3060*/  @!P2 BRA `(.L_x_77) ;  /* 0x000000000014a947 */ /* 0x000fd80003800000 */
[----:B------:R-:W2:Y:S01]  /*3070*/  LDG.E R6, desc[UR10][R10.64] ;  /* 0x0000000a0a067981 */ /* 0x000ea2000c1e1900 */
[----:B------:R-:W-:Y:S01]  /*3080*/  IMAD.MOV.U32 R12, RZ, RZ, 0x1 ;  /* 0x00000001ff0c7424 */ /* 0x000fe200078e00ff */
[----:B--2---:R-:W-:-:S13]  /*3090*/  ISETP.GT.U32.AND P2, PT, R6, 0xff, PT ;  /* 0x000000ff0600780c */ /* 0x004fda0003f44070 */
[----:B------:R-:W-:-:S05]  /*30a0*/  @!P2 IMAD.IADD R6, R1, 0x1, R6 ;  /* 0x000000010106a824 */ /* 0x000fca00078e0206 */
[----:B------:R0:W-:Y:S02]  /*30b0*/  @!P2 STL.U8 [R6+0x30], R12 ;  /* 0x0000300c0600a387 */ /* 0x0001e40000100000 */
.L_x_77:
[----:B------:R-:W-:Y:S05]  /*30c0*/  @!P3 BRA `(.L_x_78) ;  /* 0x000000000014b947 */ /* 0x000fea0003800000 */
[----:B0-----:R-:W2:Y:S01]  /*30d0*/  LDG.E R6, desc[UR10][R10.64+0x4] ;  /* 0x0000040a0a067981 */ /* 0x001ea2000c1e1900 */
[----:B------:R-:W-:Y:S01]  /*30e0*/  IMAD.MOV.U32 R12, RZ, RZ, 0x1 ;  /* 0x00000001ff0c7424 */ /* 0x000fe200078e00ff */
[----:B--2---:R-:W-:-:S13]  /*30f0*/  ISETP.GT.U32.AND P2, PT, R6, 0xff, PT ;  /* 0x000000ff0600780c */ /* 0x004fda0003f44070 */
[----:B------:R-:W-:-:S05]  /*3100*/  @!P2 IMAD.IADD R6, R1, 0x1, R6 ;  /* 0x000000010106a824 */ /* 0x000fca00078e0206 */
[----:B------:R1:W-:Y:S02]  /*3110*/  @!P2 STL.U8 [R6+0x30], R12 ;  /* 0x0000300c0600a387 */ /* 0x0003e40000100000 */
.L_x_78:
[----:B------:R-:W-:Y:S05]  /*3120*/  @!P4 BRA `(.L_x_79) ;  /* 0x000000000014c947 */ /* 0x000fea0003800000 */
[----:B01----:R-:W2:Y:S01]  /*3130*/  LDG.E R6, desc[UR10][R10.64+0x8] ;  /* 0x0000080a0a067981 */ /* 0x003ea2000c1e1900 */
[----:B------:R-:W-:Y:S01]  /*3140*/  IMAD.MOV.U32 R12, RZ, RZ, 0x1 ;  /* 0x00000001ff0c7424 */ /* 0x000fe200078e00ff */
[----:B--2---:R-:W-:-:S13]  /*3150*/  ISETP.GT.U32.AND P2, PT, R6, 0xff, PT ;  /* 0x000000ff0600780c */ /* 0x004fda0003f44070 */
[----:B------:R-:W-:-:S05]  /*3160*/  @!P2 IMAD.IADD R6, R1, 0x1, R6 ;  /* 0x000000010106a824 */ /* 0x000fca00078e0206 */
[----:B------:R2:W-:Y:S02]  /*3170*/  @!P2 STL.U8 [R6+0x30], R12 ;  /* 0x0000300c0600a387 */ /* 0x0005e40000100000 */
.L_x_79:
[----:B------:R-:W-:Y:S05]  /*3180*/  @!P0 BRA `(.L_x_80) ;  /* 0x0000000000188947 */ /* 0x000fea0003800000 */
[----:B012---:R-:W2:Y:S01]  /*3190*/  LDG.E R6, desc[UR10][R10.64+0xc] ;  /* 0x00000c0a0a067981 */ /* 0x007ea2000c1e1900 */
[----:B------:R-:W-:Y:S01]  /*31a0*/  IMAD.MOV.U32 R12, RZ, RZ, 0x1 ;  /* 0x00000001ff0c7424 */ /* 0x000fe200078e00ff */
[----:B--2---:R-:W-:-:S13]  /*31b0*/  ISETP.GT.U32.AND P0, PT, R6, 0xff, PT ;  /* 0x000000ff0600780c */ /* 0x004fda0003f04070 */
[----:B------:R-:W-:Y:S01]  /*31c0*/  @!P0 PRMT R11, R12, 0x7610, R11 ;  /* 0x000076100c0b8816 */ /* 0x000fe2000000000b */
[----:B------:R-:W-:-:S05]  /*31d0*/  @!P0 IMAD.IADD R6, R1, 0x1, R6 ;  /* 0x0000000101068824 */ /* 0x000fca00078e0206 */
[----:B------:R3:W-:Y:S02]  /*31e0*/  @!P0 STL.U8 [R6+0x30], R11 ;  /* 0x0000300b06008387 */ /* 0x0007e40000100000 */
.L_x_80:
[----:B------:R-:W-:Y:S05]  /*31f0*/  @P1 BRA `(.L_x_81) ;  /* 0xfffffffc00601947 */ /* 0x000fea000383ffff */
[----:B------:R-:W-:-:S07]  /*3200*/  IMAD.U32 R7, RZ, RZ, UR9 ;  /* 0x00000009ff077e24 */ /* 0x000fce000f8e00ff */
.L_x_76:
[----:B------:R-:W-:-:S09]  /*3210*/  UISETP.NE.AND UP1, UPT, UR16, URZ, UPT ;  /* 0x000000ff1000728c */ /* 0x000fd2000bf25270 */
[----:B------:R-:W-:Y:S05]  /*3220*/  BRA.U !UP1, `(.L_x_82) ;  /* 0x0000000109847547 */ /* 0x000fea000b800000 */
[----:B------:R-:W4:Y:S01]  /*3230*/  LDC.64 R8, c[0x0][0x380] ;  /* 0x0000e000ff087b82 */ /* 0x000f220000000a00 */
[----:B0123--:R-:W-:-:S05]  /*3240*/  VIADD R6, R7, UR13 ;  /* 0x0000000d07067c36 */ /* 0x00ffca0008000000 */
[----:B----4-:R-:W-:-:S04]  /*3250*/  IADD3 R8, P0, PT, R6, R8, RZ ;  /* 0x0000000806087210 */ /* 0x010fc80007f1e0ff */
[----:B------:R-:W-:-:S05]  /*3260*/  LEA.HI.X.SX32 R9, R6, R9, 0x1, P0 ;  /* 0x0000000906097211 */ /* 0x000fca00000f0eff */
[----:B------:R-:W2:Y:S01]  /*3270*/  LDG.E.U8 R6, desc[UR10][R8.64] ;  /* 0x0000000a08067981 */ /* 0x000ea2000c1e1100 */
[----:B------:R-:W-:Y:S01]  /*3280*/  UISETP.NE.AND UP1, UPT, UR16, 0x1, UPT ;  /* 0x000000011000788c */ /* 0x000fe2000bf25270 */
[----:B------:R-:W-:Y:S01]  /*3290*/  IMAD.WIDE.U32 R10, R7, 0x4, R2 ;  /* 0x00000004070a7825 */ /* 0x000fe200078e0002 */
[----:B--2---:R-:W-:-:S13]  /*32a0*/  ISETP.NE.AND P0, PT, R6, RZ, PT ;  /* 0x000000ff0600720c */ /* 0x004fda0003f05270 */
[----:B------:R-:W-:Y:S05]  /*32b0*/  @!P0 BRA `(.L_x_83) ;  /* 0x0000000000148947 */ /* 0x000fea0003800000 */
[----:B------:R-:W2:Y:S01]  /*32c0*/  LDG.E R6, desc[UR10][R10.64] ;  /* 0x0000000a0a067981 */ /* 0x000ea2000c1e1900 */
[----:B------:R-:W-:Y:S01]  /*32d0*/  IMAD.MOV.U32 R7, RZ, RZ, 0x1 ;  /* 0x00000001ff077424 */ /* 0x000fe200078e00ff */
[----:B--2---:R-:W-:-:S13]  /*32e0*/  ISETP.GT.U32.AND P0, PT, R6, 0xff, PT ;  /* 0x000000ff0600780c */ /* 0x004fda0003f04070 */
[----:B------:R-:W-:-:S05]  /*32f0*/  @!P0 IMAD.IADD R6, R1, 0x1, R6 ;  /* 0x0000000101068824 */ /* 0x000fca00078e0206 */
[----:B------:R0:W-:Y:S02]  /*3300*/  @!P0 STL.U8 [R6+0x30], R7 ;  /* 0x0000300706008387 */ /* 0x0001e40000100000 */
.L_x_83:
[----:B------:R-:W-:Y:S05]  /*3310*/  BRA.U !UP1, `(.L_x_82) ;  /* 0x0000000109487547 */ /* 0x000fea000b800000 */
[----:B0-----:R-:W2:Y:S01]  /*3320*/  LDG.E.U8 R6, desc[UR10][R8.64+0x1] ;  /* 0x0000010a08067981 */ /* 0x001ea2000c1e1100 */
[----:B------:R-:W-:Y:S01]  /*3330*/  UISETP.NE.AND UP1, UPT, UR16, 0x2, UPT ;  /* 0x000000021000788c */ /* 0x000fe2000bf25270 */
[----:B--2---:R-:W-:-:S13]  /*3340*/  ISETP.NE.AND P0, PT, R6, RZ, PT ;  /* 0x000000ff0600720c */ /* 0x004fda0003f05270 */
[----:B------:R-:W-:Y:S05]  /*3350*/  @!P0 BRA `(.L_x_84) ;  /* 0x0000000000148947 */ /* 0x000fea0003800000 */
[----:B------:R-:W2:Y:S01]  /*3360*/  LDG.E R6, desc[UR10][R10.64+0x4] ;  /* 0x0000040a0a067981 */ /* 0x000ea2000c1e1900 */
[----:B------:R-:W-:Y:S01]  /*3370*/  IMAD.MOV.U32 R7, RZ, RZ, 0x1 ;  /* 0x00000001ff077424 */ /* 0x000fe200078e00ff */
[----:B--2---:R-:W-:-:S13]  /*3380*/  ISETP.GT.U32.AND P0, PT, R6, 0xff, PT ;  /* 0x000000ff0600780c */ /* 0x004fda0003f04070 */
[----:B------:R-:W-:-:S05]  /*3390*/  @!P0 IMAD.IADD R6, R1, 0x1, R6 ;  /* 0x0000000101068824 */ /* 0x000fca00078e0206 */
[----:B------:R0:W-:Y:S02]  /*33a0*/  @!P0 STL.U8 [R6+0x30], R7 ;  /* 0x0000300706008387 */ /* 0x0001e40000100000 */
.L_x_84:
[----:B------:R-:W-:Y:S05]  /*33b0*/  BRA.U !UP1, `(.L_x_82) ;  /* 0x0000000109207547 */ /* 0x000fea000b800000 */
[----:B------:R-:W2:Y:S02]  /*33c0*/  LDG.E.U8 R8, desc[UR10][R8.64+0x2] ;  /* 0x0000020a08087981 */ /* 0x000ea4000c1e1100 */
[----:B--2---:R-:W-:-:S13]  /*33d0*/  ISETP.NE.AND P0, PT, R8, RZ, PT ;  /* 0x000000ff0800720c */ /* 0x004fda0003f05270 */
[----:B------:R-:W-:Y:S05]  /*33e0*/  @!P0 BRA `(.L_x_82) ;  /* 0x0000000000148947 */ /* 0x000fea0003800000 */
[----:B0-----:R-:W2:Y:S01]  /*33f0*/  LDG.E R6, desc[UR10][R10.64+0x8] ;  /* 0x0000080a0a067981 */ /* 0x001ea2000c1e1900 */
[----:B------:R-:W-:Y:S01]  /*3400*/  IMAD.MOV.U32 R7, RZ, RZ, 0x1 ;  /* 0x00000001ff077424 */ /* 0x000fe200078e00ff */
[----:B--2---:R-:W-:-:S13]  /*3410*/  ISETP.GT.U32.AND P0, PT, R6, 0xff, PT ;  /* 0x000000ff0600780c */ /* 0x004fda0003f04070 */
[----:B------:R-:W-:-:S05]  /*3420*/  @!P0 IMAD.IADD R6, R1, 0x1, R6 ;  /* 0x0000000101068824 */ /* 0x000fca00078e0206 */
[----:B------:R4:W-:Y:S02]  /*3430*/  @!P0 STL.U8 [R6+0x30], R7 ;  /* 0x0000300706008387 */ /* 0x0009e40000100000 */
.L_x_82:
[----:B------:R-:W5:Y:S01]  /*3440*/  LDCU UR5, c[0x0][0x3c0] ;  /* 0x00007800ff0577ac */ /* 0x000f620008000800 */
[----:B------:R-:W-:Y:S01]  /*3450*/  IMAD.MOV.U32 R20, RZ, RZ, RZ ;  /* 0x000000ffff147224 */ /* 0x000fe200078e00ff */
[----:B-----5:R-:W-:-:S09]  /*3460*/  UISETP.GE.AND UP1, UPT, UR5, 0x1, UPT ;  /* 0x000000010500788c */ /* 0x020fd2000bf26270 */
[----:B------:R-:W-:Y:S05]  /*3470*/  BRA.U !UP1, `(.L_x_85) ;  /* 0x0000000909e47547 */ /* 0x000fea000b800000 */
[----:B------:R-:W-:Y:S01]  /*3480*/  IMAD.MOV.U32 R20, RZ, RZ, RZ ;  /* 0x000000ffff147224 */ /* 0x000fe200078e00ff */
[----:B------:R-:W-:Y:S01]  /*3490*/  USHF.R.S32.HI UR14, URZ, 0x1f, UR13 ;  /* 0x0000001fff0e7899 */ /* 0x000fe2000801140d */
[----:B01234-:R-:W-:Y:S01]  /*34a0*/  IMAD.MOV.U32 R6, RZ, RZ, 0x0 ;  /* 0x00000000ff067424 */ /* 0x01ffe200078e00ff */
[----:B------:R-:W-:Y:S01]  /*34b0*/  UMOV UR5, URZ ;  /* 0x000000ff00057c82 */ /* 0x000fe20008000000 */
[----:B------:R-:W-:-:S09]  /*34c0*/  IMAD.MOV.U32 R7, RZ, RZ, -0x3e32329b ;  /* 0xc1cdcd65ff077424 */ /* 0x000fd200078e00ff */
.L_x_97:
[----:B------:R-:W-:-:S06]  /*34d0*/  VIADD R8, R1, UR5 ;  /* 0x0000000501087c36 */ /* 0x000fcc0008000000 */
[----:B------:R-:W2:Y:S01]  /*34e0*/  LDL.U8 R8, [R8+0x30] ;  /* 0x0000300008087983 */ /* 0x000ea20000100000 */
[----:B------:R-:W-:Y:S01]  /*34f0*/  BSSY.RECONVERGENT B0, `(.L_x_86) ;  /* 0x00000ad000007945 */ /* 0x000fe20003800200 */
[----:B--2---:R-:W-:-:S13]  /*3500*/  ISETP.NE.AND P0, PT, R8, RZ, PT ;  /* 0x000000ff0800720c */ /* 0x004fda0003f05270 */
[----:B------:R-:W-:Y:S05]  /*3510*/  @P0 BRA `(.L_x_87) ;  /* 0x0000000800a80947 */ /* 0x000fea0003800000 */
[----:B------:R-:W-:Y:S01]  /*3520*/  UISETP.GE.U32.AND UP1, UPT, UR8, 0x7, UPT ;  /* 0x000000070800788c */ /* 0x000fe2000bf26070 */
[----:B------:R-:W-:Y:S01]  /*3530*/  IMAD.MOV.U32 R13, RZ, RZ, RZ ;  /* 0x000000ffff0d7224 */ /* 0x000fe200078e00ff */
[----:B------:R-:W-:Y:S01]  /*3540*/  CS2R R8, SRZ ;  /* 0x0000000000087805 */ /* 0x000fe2000001ff00 */
[----:B------:R-:W-:-:S06]  /*3550*/  IMAD.MOV.U32 R21, RZ, RZ, RZ ;  /* 0x000000ffff157224 */ /* 0x000fcc00078e00ff */
[----:B------:R-:W-:Y:S05]  /*3560*/  BRA.U !UP1, `(.L_x_88) ;  /* 0x0000000109e07547 */ /* 0x000fea000b800000 */
[----:B------:R-:W-:Y:S01]  /*3570*/  IMAD.MOV.U32 R23, RZ, RZ, RZ ;  /* 0x000000ffff177224 */ /* 0x000fe200078e00ff */
[----:B------:R-:W-:Y:S01]  /*3580*/  CS2R R8, SRZ ;  /* 0x0000000000087805 */ /* 0x000fe2000001ff00 */
[----:B------:R-:W-:-:S07]  /*3590*/  IMAD.MOV.U32 R21, RZ, RZ, RZ ;  /* 0x000000ffff157224 */ /* 0x000fce00078e00ff */
.L_x_89:
[----:B------:R-:W-:-:S05]  /*35a0*/  IMAD.WIDE.U32 R16, R23, 0x4, R2 ;  /* 0x0000000417107825 */ /* 0x000fca00078e0002 */
[----:B------:R-:W2:Y:S04]  /*35b0*/  LDG.E R10, desc[UR10][R16.64] ;  /* 0x0000000a100a7981 */ /* 0x000ea8000c1e1900 */
[----:B------:R-:W3:Y:S04]  /*35c0*/  LDG.E R22, desc[UR10][R16.64+0x4] ;  /* 0x0000040a10167981 */ /* 0x000ee8000c1e1900 */
[----:B------:R-:W4:Y:S04]  /*35d0*/  LDG.E R19, desc[UR10][R16.64+0x8] ;  /* 0x0000080a10137981 */ /* 0x000f28000c1e1900 */
[----:B------:R-:W5:Y:S04]  /*35e0*/  LDG.E R18, desc[UR10][R16.64+0xc] ;  /* 0x00000c0a10127981 */ /* 0x000f68000c1e1900 */
[----:B------:R-:W5:Y:S01]  /*35f0*/  LDG.E R24, desc[UR10][R16.64+0x10] ;  /* 0x0000100a10187981 */ /* 0x000f62000c1e1900 */
[----:B------:R-:W-:-:S03]  /*3600*/  IADD3 R14, P1, PT, R23, UR13, RZ ;  /* 0x0000000d170e7c10 */ /* 0x000fc6000ff3e0ff */
[----:B------:R-:W5:Y:S04]  /*3610*/  LDG.E R26, desc[UR10][R16.64+0x18] ;  /* 0x0000180a101a7981 */ /* 0x000f68000c1e1900 */
[----:B------:R-:W5:Y:S01]  /*3620*/  LDG.E R27, desc[UR10][R16.64+0x1c] ;  /* 0x00001c0a101b7981 */ /* 0x000f62000c1e1900 */
[----:B--2---:R-:W-:Y:S02]  /*3630*/  ISETP.NE.AND P6, PT, R10, UR5, PT ;  /* 0x000000050a007c0c */ /* 0x004fe4000bfc5270 */
[----:B------:R-:W0:Y:S11]  /*3640*/  LDC.64 R10, c[0x0][0x398] ;  /* 0x0000e600ff0a7b82 */ /* 0x000e360000000a00 */
[----:B------:R-:W1:Y:S01]  /*3650*/  @!P6 LDC.64 R12, c[0x0][0x398] ;  /* 0x0000e600ff0ceb82 */ /* 0x000e620000000a00 */
[----:B------:R-:W-:Y:S01]  /*3660*/  @!P6 VIADD R15, R23, UR13 ;  /* 0x0000000d170fec36 */ /* 0x000fe20008000000 */
[----:B---3--:R-:W-:-:S02]  /*3670*/  ISETP.NE.AND P0, PT, R22, UR5, PT ;  /* 0x0000000516007c0c */ /* 0x008fc4000bf05270 */
[----:B------:R-:W2:Y:S01]  /*3680*/  LDG.E R22, desc[UR10][R16.64+0x14] ;  /* 0x0000140a10167981 */ /* 0x000ea2000c1e1900 */
[----:B-1----:R-:W-:-:S04]  /*3690*/  @!P6 IMAD.WIDE R12, R15, 0x8, R12 ;  /* 0x000000080f0ce825 */ /* 0x002fc800078e020c */
[----:B------:R-:W-:Y:S01]  /*36a0*/  IMAD.X R15, RZ, RZ, UR14, P1 ;  /* 0x0000000eff0f7e24 */ /* 0x000fe200088e06ff */
[C---:B0-----:R-:W-:Y:S01]  /*36b0*/  LEA R10, P1, R14.reuse, R10, 0x3 ;  /* 0x0000000a0e0a7211 */ /* 0x041fe200078218ff */
[----:B------:R-:W3:Y:S03]  /*36c0*/  @!P6 LDG.E.64 R12, desc[UR10][R12.64] ;  /* 0x0000000a0c0ce981 */ /* 0x000ee6000c1e1b00 */
[----:B------:R-:W-:-:S05]  /*36d0*/  LEA.HI.X R11, R14, R11, R15, 0x3, P1 ;  /* 0x0000000b0e0b7211 */ /* 0x000fca00008f1c0f */
[----:B------:R-:W3:Y:S01]  /*36e0*/  @!P0 LDG.E.64 R14, desc[UR10][R10.64+0x8] ;  /* 0x0000080a0a0e8981 */ /* 0x000ee2000c1e1b00 */
[----:B----4-:R-:W-:Y:S02]  /*36f0*/  ISETP.NE.AND P1, PT, R19, UR5, PT ;  /* 0x0000000513007c0c */ /* 0x010fe4000bf25270 */
[----:B-----5:R-:W-:Y:S02]  /*3700*/  ISETP.NE.AND P2, PT, R18, UR5, PT ;  /* 0x0000000512007c0c */ /* 0x020fe4000bf45270 */
[----:B------:R-:W-:-:S09]  /*3710*/  ISETP.NE.AND P3, PT, R24, UR5, PT ;  /* 0x0000000518007c0c */ /* 0x000fd2000bf65270 */
[----:B------:R-:W4:Y:S04]  /*3720*/  @!P1 LDG.E.64 R18, desc[UR10][R10.64+0x10] ;  /* 0x0000100a0a129981 */ /* 0x000f28000c1e1b00 */
[----:B------:R-:W5:Y:S01]  /*3730*/  @!P2 LDG.E.64 R24, desc[UR10][R10.64+0x18] ;  /* 0x0000180a0a18a981 */ /* 0x000f62000c1e1b00 */
[----:B------:R-:W-:Y:S01]  /*3740*/  ISETP.NE.AND P5, PT, R26, UR5, PT ;  /* 0x000000051a007c0c */ /* 0x000fe2000bfa5270 */
[----:B------:R-:W-:-:S12]  /*3750*/  @!P6 VIADD R21, R21, 0x1 ;  /* 0x000000011515e836 */ /* 0x000fd80000000000 */
[----:B------:R-:W5:Y:S01]  /*3760*/  @!P5 LDG.E.64 R16, desc[UR10][R10.64+0x30] ;  /* 0x0000300a0a10d981 */ /* 0x000f62000c1e1b00 */
[----:B--2---:R-:W-:Y:S01]  /*3770*/  ISETP.NE.AND P4, PT, R22, UR5, PT ;  /* 0x0000000516007c0c */ /* 0x004fe2000bf85270 */
[----:B---3--:R-:W-:Y:S02]  /*3780*/  @!P6 DADD R8, R8, R12 ;  /* 0x000000000808e229 */ /* 0x008fe4000000000c */
[----:B------:R-:W2:Y:S01]  /*3790*/  @!P3 LDG.E.64 R12, desc[UR10][R10.64+0x20] ;  /* 0x0000200a0a0cb981 */ /* 0x000ea2000c1e1b00 */
[----:B------:R-:W-:-:S05]  /*37a0*/  ISETP.NE.AND P6, PT, R27, UR5, PT ;  /* 0x000000051b007c0c */ /* 0x000fca000bfc5270 */
[----:B------:R-:W-:-:S04]  /*37b0*/  @!P0 DADD R8, R8, R14 ;  /* 0x0000000008088229 */ /* 0x000fc8000000000e */
[----:B------:R-:W3:Y:S04]  /*37c0*/  @!P4 LDG.E.64 R14, desc[UR10][R10.64+0x28] ;  /* 0x0000280a0a0ec981 */ /* 0x000ee8000c1e1b00 */
[----:B------:R-:W3:Y:S01]  /*37d0*/  @!P6 LDG.E.64 R26, desc[UR10][R10.64+0x38] ;  /* 0x0000380a0a1ae981 */ /* 0x000ee2000c1e1b00 */
[----:B----4-:R-:W-:-:S08]  /*37e0*/  @!P1 DADD R8, R8, R18 ;  /* 0x0000000008089229 */ /* 0x010fd00000000012 */
[----:B-----5:R-:W-:Y:S01]  /*37f0*/  @!P2 DADD R8, R8, R24 ;  /* 0x000000000808a229 */ /* 0x020fe20000000018 */
[----:B------:R-:W-:Y:S02]  /*3800*/  @!P0 VIADD R21, R21, 0x1 ;  /* 0x0000000115158836 */ /* 0x000fe40000000000 */
[----:B------:R-:W-:Y:S02]  /*3810*/  VIADD R23, R23, 0x8 ;  /* 0x0000000817177836 */ /* 0x000fe40000000000 */
[----:B------:R-:W-:-:S03]  /*3820*/  @!P1 VIADD R21, R21, 0x1 ;  /* 0x0000000115159836 */ /* 0x000fc60000000000 */
[----:B------:R-:W-:Y:S01]  /*3830*/  ISETP.NE.AND P0, PT, R23, UR12, PT ;  /* 0x0000000c17007c0c */ /* 0x000fe2000bf05270 */
[----:B------:R-:W-:-:S04]  /*3840*/  @!P2 VIADD R21, R21, 0x1 ;  /* 0x000000011515a836 */ /* 0x000fc80000000000 */
[----:B------:R-:W-:-:S04]  /*3850*/  @!P3 VIADD R21, R21, 0x1 ;  /* 0x000000011515b836 */ /* 0x000fc80000000000 */
[----:B------:R-:W-:-:S04]  /*3860*/  @!P4 VIADD R21, R21, 0x1 ;  /* 0x000000011515c836 */ /* 0x000fc80000000000 */
[----:B------:R-:W-:-:S04]  /*3870*/  @!P5 VIADD R21, R21, 0x1 ;  /* 0x000000011515d836 */ /* 0x000fc80000000000 */
[----:B------:R-:W-:Y:S01]  /*3880*/  @!P6 VIADD R21, R21, 0x1 ;  /* 0x000000011515e836 */ /* 0x000fe20000000000 */
[----:B--2---:R-:W-:-:S08]  /*3890*/  @!P3 DADD R8, R8, R12 ;  /* 0x000000000808b229 */ /* 0x004fd0000000000c */
[----:B---3--:R-:W-:-:S08]  /*38a0*/  @!P4 DADD R8, R8, R14 ;  /* 0x000000000808c229 */ /* 0x008fd0000000000e */
[----:B------:R-:W-:-:S08]  /*38b0*/  @!P5 DADD R8, R8, R16 ;  /* 0x000000000808d229 */ /* 0x000fd00000000010 */
[----:B------:R-:W-:Y:S01]  /*38c0*/  @!P6 DADD R8, R8, R26 ;  /* 0x000000000808e229 */ /* 0x000fe2000000001a */
[----:B------:R-:W-:Y:S10]  /*38d0*/  @P0 BRA `(.L_x_89) ;  /* 0xfffffffc00300947 */ /* 0x000ff4000383ffff */
[----:B------:R-:W-:-:S07]  /*38e0*/  IMAD.U32 R13, RZ, RZ, UR12 ;  /* 0x0000000cff0d7e24 */ /* 0x000fce000f8e00ff */
.L_x_88:
        /* <DEDUP_REMOVED lines=8> */
[----:B------:R-:W3:Y:S04]  /*3970*/  LDG.E R22, desc[UR10][R18.64+0x4] ;  /* 0x0000040a12167981 */ /* 0x000ee8000c1e1900 */
[----:B------:R-:W4:Y:S04]  /*3980*/  LDG.E R16, desc[UR10][R18.64+0x8] ;  /* 0x0000080a12107981 */ /* 0x000f28000c1e1900 */
[----:B------:R-:W5:Y:S01]  /*3990*/  LDG.E R12, desc[UR10][R18.64+0xc] ;  /* 0x00000c0a120c7981 */ /* 0x000f62000c1e1900 */
[----:B------:R-:W-:-:S02]  /*39a0*/  IADD3 R23, P2, PT, R13, UR13, RZ ;  /* 0x0000000d0d177c10 */ /* 0x000fc4000ff5e0ff */
[----:B--2---:R-:W-:Y:S02]  /*39b0*/  ISETP.NE.AND P0, PT, R10, UR5, PT ;  /* 0x000000050a007c0c */ /* 0x004fe4000bf05270 */
[----:B------:R-:W0:Y:S01]  /*39c0*/  LDC.64 R10, c[0x0][0x398] ;  /* 0x0000e600ff0a7b82 */ /* 0x000e220000000a00 */
[----:B---3--:R-:W-:Y:S01]  /*39d0*/  ISETP.NE.AND P1, PT, R22, UR5, PT ;  /* 0x0000000516007c0c */ /* 0x008fe2000bf25270 */
[----:B------:R-:W-:-:S09]  /*39e0*/  IMAD.X R22, RZ, RZ, UR14, P2 ;  /* 0x0000000eff167e24 */ /* 0x000fd200090e06ff */
[----:B------:R-:W1:Y:S01]  /*39f0*/  @!P0 LDC.64 R14, c[0x0][0x398] ;  /* 0x0000e600ff0e8b82 */ /* 0x000e620000000a00 */
[----:B------:R-:W-:Y:S01]  /*3a00*/  @!P0 VIADD R17, R13, UR13 ;  /* 0x0000000d0d118c36 */ /* 0x000fe20008000000 */
[----:B0-----:R-:W-:-:S03]  /*3a10*/  LEA R10, P2, R23, R10, 0x3 ;  /* 0x0000000a170a7211 */ /* 0x001fc600078418ff */
[----:B-1----:R-:W-:Y:S01]  /*3a20*/  @!P0 IMAD.WIDE R14, R17, 0x8, R14 ;  /* 0x00000008110e8825 */ /* 0x002fe200078e020e */
[----:B------:R-:W-:Y:S02]  /*3a30*/  LEA.HI.X R11, R23, R11, R22, 0x3, P2 ;  /* 0x0000000b170b7211 */ /* 0x000fe400010f1c16 */
[----:B----4-:R-:W-:-:S03]  /*3a40*/  ISETP.NE.AND P2, PT, R16, UR5, PT ;  /* 0x0000000510007c0c */ /* 0x010fc6000bf45270 */
[----:B------:R-:W2:Y:S01]  /*3a50*/  @!P0 LDG.E.64 R14, desc[UR10][R14.64] ;  /* 0x0000000a0e0e8981 */ /* 0x000ea2000c1e1b00 */
[----:B-----5:R-:W-:-:S03]  /*3a60*/  ISETP.NE.AND P3, PT, R12, UR5, PT ;  /* 0x000000050c007c0c */ /* 0x020fc6000bf65270 */
[----:B------:R-:W3:Y:S06]  /*3a70*/  @!P1 LDG.E.64 R16, desc[UR10][R10.64+0x8] ;  /* 0x0000080a0a109981 */ /* 0x000eec000c1e1b00 */
[----:B------:R-:W4:Y:S04]  /*3a80*/  @!P2 LDG.E.64 R18, desc[UR10][R10.64+0x10] ;  /* 0x0000100a0a12a981 */ /* 0x000f28000c1e1b00 */
[----:B------:R-:W5:Y:S01]  /*3a90*/  @!P3 LDG.E.64 R22, desc[UR10][R10.64+0x18] ;  /* 0x0000180a0a16b981 */ /* 0x000f62000c1e1b00 */
[----:B------:R-:W-:-:S02]  /*3aa0*/  @!P0 VIADD R21, R21, 0x1 ;  /* 0x0000000115158836 */ /* 0x000fc40000000000 */
[----:B------:R-:W-:Y:S02]  /*3ab0*/  VIADD R13, R13, 0x4 ;  /* 0x000000040d0d7836 */ /* 0x000fe40000000000 */
[----:B------:R-:W-:-:S04]  /*3ac0*/  @!P1 VIADD R21, R21, 0x1 ;  /* 0x0000000115159836 */ /* 0x000fc80000000000 */
[----:B------:R-:W-:-:S04]  /*3ad0*/  @!P2 VIADD R21, R21, 0x1 ;  /* 0x000000011515a836 */ /* 0x000fc80000000000 */
[----:B------:R-:W-:Y:S01]  /*3ae0*/  @!P3 VIADD R21, R21, 0x1 ;  /* 0x000000011515b836 */ /* 0x000fe20000000000 */
[----:B--2---:R-:W-:-:S08]  /*3af0*/  @!P0 DADD R8, R8, R14 ;  /* 0x0000000008088229 */ /* 0x004fd0000000000e */
[----:B---3--:R-:W-:-:S08]  /*3b00*/  @!P1 DADD R8, R8, R16 ;  /* 0x0000000008089229 */ /* 0x008fd00000000010 */
[----:B----4-:R-:W-:-:S08]  /*3b10*/  @!P2 DADD R8, R8, R18 ;  /* 0x000000000808a229 */ /* 0x010fd00000000012 */
[----:B-----5:R-:W-:-:S11]  /*3b20*/  @!P3 DADD R8, R8, R22 ;  /* 0x000000000808b229 */ /* 0x020fd60000000016 */
.L_x_91:
[----:B------:R-:W-:Y:S04]  /*3b30*/  BSSY.RECONVERGENT B1, `(.L_x_90) ;  /* 0x0000025000017945 */ /* 0x000fe80003800200 */
[----:B------:R-:W-:Y:S05]  /*3b40*/  BRA.U !UP2, `(.L_x_92) ;  /* 0x000000010a8c7547 */ /* 0x000fea000b800000 */
[----:B------:R-:W0:Y:S01]  /*3b50*/  LDCU UR6, c[0x0][0x3b8] ;  /* 0x00007700ff0677ac */ /* 0x000e220008000800 */
[----:B------:R-:W-:Y:S02]  /*3b60*/  UISETP.NE.AND UP2, UPT, UR16, 0x1, UPT ;  /* 0x000000011000788c */ /* 0x000fe4000bf45270 */
[----:B0-----:R-:W-:-:S07]  /*3b70*/  ULOP3.LUT UP1, URZ, UR6, 0x1, URZ, 0xc0, !UPT ;  /* 0x0000000106ff7892 */ /* 0x001fce000f82c0ff */
[----:B------:R-:W-:Y:S05]  /*3b80*/  BRA.U !UP2, `(.L_x_93) ;  /* 0x000000010a507547 */ /* 0x000fea000b800000 */
[----:B------:R-:W-:-:S05]  /*3b90*/  IMAD.WIDE.U32 R14, R13, 0x4, R2 ;  /* 0x000000040d0e7825 */ /* 0x000fca00078e0002 */
[----:B------:R-:W2:Y:S04]  /*3ba0*/  LDG.E R11, desc[UR10][R14.64] ;  /* 0x0000000a0e0b7981 */ /* 0x000ea8000c1e1900 */
[----:B------:R-:W3:Y:S01]  /*3bb0*/  LDG.E R10, desc[UR10][R14.64+0x4] ;  /* 0x0000040a0e0a7981 */ /* 0x000ee2000c1e1900 */
[----:B--2---:R-:W-:Y:S02]  /*3bc0*/  ISETP.NE.AND P0, PT, R11, UR5, PT ;  /* 0x000000050b007c0c */ /* 0x004fe4000bf05270 */
[----:B---3--:R-:W-:-:S11]  /*3bd0*/  ISETP.NE.AND P1, PT, R10, UR5, PT ;  /* 0x000000050a007c0c */ /* 0x008fd6000bf25270 */
[----:B------:R-:W0:Y:S01]  /*3be0*/  @!P0 LDC.64 R16, c[0x0][0x398] ;  /* 0x0000e600ff108b82 */ /* 0x000e220000000a00 */
[C---:B------:R-:W-:Y:S01]  /*3bf0*/  @!P0 VIADD R19, R13.reuse, UR13 ;  /* 0x0000000d0d138c36 */ /* 0x040fe20008000000 */
[----:B------:R-:W-:-:S06]  /*3c00*/  @!P1 IADD3 R12, P2, PT, R13, UR13, RZ ;  /* 0x0000000d0d0c9c10 */ /* 0x000fcc000ff5e0ff */
[----:B------:R-:W1:Y:S01]  /*3c10*/  @!P1 LDC.64 R10, c[0x0][0x398] ;  /* 0x0000e600ff0a9b82 */ /* 0x000e620000000a00 */
[----:B------:R-:W-:Y:S02]  /*3c20*/  @!P1 IMAD.X R18, RZ, RZ, UR14, P2 ;  /* 0x0000000eff129e24 */ /* 0x000fe400090e06ff */
[----:B0-----:R-:W-:-:S06]  /*3c30*/  @!P0 IMAD.WIDE R16, R19, 0x8, R16 ;  /* 0x0000000813108825 */ /* 0x001fcc00078e0210 */
[----:B------:R-:W2:Y:S01]  /*3c40*/  @!P0 LDG.E.64 R16, desc[UR10][R16.64] ;  /* 0x0000000a10108981 */ /* 0x000ea2000c1e1b00 */
[----:B-1----:R-:W-:-:S04]  /*3c50*/  @!P1 LEA R10, P2, R12, R10, 0x3 ;  /* 0x0000000a0c0a9211 */ /* 0x002fc800078418ff */
[----:B------:R-:W-:-:S06]  /*3c60*/  @!P1 LEA.HI.X R11, R12, R11, R18, 0x3, P2 ;  /* 0x0000000b0c0b9211 */ /* 0x000fcc00010f1c12 */
[----:B------:R-:W3:Y:S01]  /*3c70*/  @!P1 LDG.E.64 R10, desc[UR10][R10.64+0x8] ;  /* 0x0000080a0a0a9981 */ /* 0x000ee2000c1e1b00 */
[----:B------:R-:W-:Y:S02]  /*3c80*/  @!P0 VIADD R21, R21, 0x1 ;  /* 0x0000000115158836 */ /* 0x000fe40000000000 */
[----:B------:R-:W-:Y:S02]  /*3c90*/  VIADD R13, R13, 0x2 ;  /* 0x000000020d0d7836 */ /* 0x000fe40000000000 */
[----:B------:R-:W-:Y:S01]  /*3ca0*/  @!P1 VIADD R21, R21, 0x1 ;  /* 0x0000000115159836 */ /* 0x000fe20000000000 */
[----:B--2---:R-:W-:-:S08]  /*3cb0*/  @!P0 DADD R8, R8, R16 ;  /* 0x0000000008088229 */ /* 0x004fd00000000010 */
[----:B---3--:R-:W-:-:S11]  /*3cc0*/  @!P1 DADD R8, R8, R10 ;  /* 0x0000000008089229 */ /* 0x008fd6000000000a */
.L_x_93:
[----:B------:R-:W-:Y:S05]  /*3cd0*/  BRA.U !UP1, `(.L_x_92) ;  /* 0x0000000109287547 */ /* 0x000fea000b800000 */
[----:B------:R-:W-:-:S06]  /*3ce0*/  IMAD.WIDE.U32 R10, R13, 0x4, R2 ;  /* 0x000000040d0a7825 */ /* 0x000fcc00078e0002 */
[----:B------:R-:W2:Y:S02]  /*3cf0*/  LDG.E R10, desc[UR10][R10.64] ;  /* 0x0000000a0a0a7981 */ /* 0x000ea4000c1e1900 */
[----:B--2---:R-:W-:-:S13]  /*3d00*/  ISETP.NE.AND P0, PT, R10, UR5, PT ;  /* 0x000000050a007c0c */ /* 0x004fda000bf05270 */
[----:B------:R-:W-:Y:S05]  /*3d10*/  @P0 BRA `(.L_x_92) ;  /* 0x0000000000180947 */ /* 0x000fea0003800000 */
[----:B------:R-:W0:Y:S01]  /*3d20*/  LDC.64 R10, c[0x0][0x398] ;  /* 0x0000e600ff0a7b82 */ /* 0x000e220000000a00 */
[----:B------:R-:W-:-:S04]  /*3d30*/  VIADD R13, R13, UR13 ;  /* 0x0000000d0d0d7c36 */ /* 0x000fc80008000000 */
[----:B0-----:R-:W-:-:S06]  /*3d40*/  IMAD.WIDE R10, R13, 0x8, R10 ;  /* 0x000000080d0a7825 */ /* 0x001fcc00078e020a */
[----:B------:R-:W2:Y:S01]  /*3d50*/  LDG.E.64 R10, desc[UR10][R10.64] ;  /* 0x0000000a0a0a7981 */ /* 0x000ea2000c1e1b00 */
[----:B------:R-:W-:Y:S01]  /*3d60*/  VIADD R21, R21, 0x1 ;  /* 0x0000000115157836 */ /* 0x000fe20000000000 */
[----:B--2---:R-:W-:-:S11]  /*3d70*/  DADD R8, R8, R10 ;  /* 0x0000000008087229 */ /* 0x004fd6000000000a */
.L_x_92:
[----:B------:R-:W-:Y:S05]  /*3d80*/  BSYNC.RECONVERGENT B1 ;  /* 0x0000000000017941 */ /* 0x000fea0003800200 */
.L_x_90:
[----:B------:R-:W-:Y:S01]  /*3d90*/  ISETP.GE.AND P0, PT, R21, 0x1, PT ;  /* 0x000000011500780c */ /* 0x000fe20003f06270 */
[----:B------:R-:W-:Y:S01]  /*3da0*/  BSSY.RECONVERGENT B1, `(.L_x_94) ;  /* 0x000001b000017945 */ /* 0x000fe20003800200 */
[----:B------:R-:W-:Y:S02]  /*3db0*/  IMAD.MOV.U32 R10, RZ, RZ, 0x0 ;  /* 0x00000000ff0a7424 */ /* 0x000fe400078e00ff */
[----:B------:R-:W-:-:S09]  /*3dc0*/  IMAD.MOV.U32 R11, RZ, RZ, 0x3ff00000 ;  /* 0x3ff00000ff0b7424 */ /* 0x000fd200078e00ff */
[----:B------:R-:W-:Y:S05]  /*3dd0*/  @!P0 BRA `(.L_x_95) ;  /* 0x00000000005c8947 */ /* 0x000fea0003800000 */
[----:B------:R-:W0:Y:S01]  /*3de0*/  I2F.F64.U32 R12, R21 ;  /* 0x00000015000c7312 */ /* 0x000e220000201800 */
[----:B------:R-:W-:Y:S01]  /*3df0*/  IMAD.MOV.U32 R10, RZ, RZ, 0x1 ;  /* 0x00000001ff0a7424 */ /* 0x000fe200078e00ff */
[----:B------:R-:W-:Y:S01]  /*3e00*/  FSETP.GEU.AND P1, PT, |R9|, 6.5827683646048100446e-37, PT ;  /* 0x036000000900780b */ /* 0x000fe20003f2e200 */
[----:B------:R-:W-:Y:S05]  /*3e10*/  BSSY.RECONVERGENT B2, `(.L_x_95) ;  /* 0x0000013000027945 */ /* 0x000fea0003800200 */
[----:B0-----:R-:W0:Y:S02]  /*3e20*/  MUFU.RCP64H R11, R13 ;  /* 0x0000000d000b7308 */ /* 0x001e240000001800 */
[----:B0-----:R-:W-:-:S08]  /*3e30*/  DFMA R14, -R12, R10, 1 ;  /* 0x3ff000000c0e742b */ /* 0x001fd0000000010a */
[----:B------:R-:W-:-:S08]  /*3e40*/  DFMA R14, R14, R14, R14 ;  /* 0x0000000e0e0e722b */ /* 0x000fd0000000000e */
[----:B------:R-:W-:-:S08]  /*3e50*/  DFMA R14, R10, R14, R10 ;  /* 0x0000000e0a0e722b */ /* 0x000fd0000000000a */
[----:B------:R-:W-:-:S08]  /*3e60*/  DFMA R10, -R12, R14, 1 ;  /* 0x3ff000000c0a742b */ /* 0x000fd0000000010e */
[----:B------:R-:W-:-:S08]  /*3e70*/  DFMA R10, R14, R10, R14 ;  /* 0x0000000a0e0a722b */ /* 0x000fd0000000000e */
[----:B------:R-:W-:-:S08]  /*3e80*/  DMUL R14, R10, R8 ;  /* 0x000000080a0e7228 */ /* 0x000fd00000000000 */
[----:B------:R-:W-:-:S08]  /*3e90*/  DFMA R16, -R12, R14, R8 ;  /* 0x0000000e0c10722b */ /* 0x000fd00000000108 */
[----:B------:R-:W-:-:S10]  /*3ea0*/  DFMA R10, R10, R16, R14 ;  /* 0x000000100a0a722b */ /* 0x000fd4000000000e */
[----:B------:R-:W-:-:S05]  /*3eb0*/  FFMA R14, RZ, R13, R11 ;  /* 0x0000000dff0e7223 */ /* 0x000fca000000000b */
[----:B------:R-:W-:-:S13]  /*3ec0*/  FSETP.GT.AND P0, PT, |R14|, 1.469367938527859385e-39, PT ;  /* 0x001000000e00780b */ /* 0x000fda0003f04200 */
[----:B------:R-:W-:Y:S05]  /*3ed0*/  @P0 BRA P1, `(.L_x_96) ;  /* 0x0000000000180947 */ /* 0x000fea0000800000 */
[----:B------:R-:W-:Y:S01]  /*3ee0*/  IMAD.MOV.U32 R14, RZ, RZ, R8 ;  /* 0x000000ffff0e7224 */ /* 0x000fe200078e0008 */
[----:B------:R-:W-:Y:S01]  /*3ef0*/  MOV R16, 0x3f40 ;  /* 0x00003f4000107802 */ /* 0x000fe20000000f00 */
[----:B------:R-:W-:Y:S02]  /*3f00*/  IMAD.MOV.U32 R15, RZ, RZ, R9 ;  /* 0x000000ffff0f7224 */ /* 0x000fe400078e0009 */
[----:B------:R-:W-:Y:S02]  /*3f10*/  IMAD.MOV.U32 R10, RZ, RZ, R12 ;  /* 0x000000ffff0a7224 */ /* 0x000fe400078e000c */
[----:B------:R-:W-:-:S07]  /*3f20*/  IMAD.MOV.U32 R11, RZ, RZ, R13 ;  /* 0x000000ffff0b7224 */ /* 0x000fce00078e000d */
[----:B------:R-:W-:Y:S05]  /*3f30*/  CALL.REL.NOINC `($__internal_1_$__cuda_sm20_div_rn_f64_full) ;  /* 0x0000001000307944 */ /* 0x000fea0003c00000 */
.L_x_96:
[----:B------:R-:W-:Y:S05]  /*3f40*/  BSYNC.RECONVERGENT B2 ;  /* 0x0000000000027941 */ /* 0x000fea0003800200 */
.L_x_95:
[----:B------:R-:W-:Y:S05]  /*3f50*/  BSYNC.RECONVERGENT B1 ;  /* 0x0000000000017941 */ /* 0x000fea0003800200 */
.L_x_94:
[----:B------:R-:W0:Y:S02]  /*3f60*/  I2F.F64.U32 R8, UR5 ;  /* 0x0000000500087d12 */ /* 0x000e240008201800 */
[----:B0-----:R-:W-:-:S08]  /*3f70*/  DFMA R8, R8, R4, R10 ;  /* 0x000000040808722b */ /* 0x001fd0000000000a */
[----:B------:R-:W-:-:S06]  /*3f80*/  DSETP.GT.AND P0, PT, R8, R6, PT ;  /* 0x000000060800722a */ /* 0x000fcc0003f04000 */
[----:B------:R-:W-:Y:S02]  /*3f90*/  FSEL R6, R8, R6, P0 ;  /* 0x0000000608067208 */ /* 0x000fe40000000000 */
[----:B------:R-:W-:Y:S02]  /*3fa0*/  FSEL R7, R9, R7, P0 ;  /* 0x0000000709077208 */ /* 0x000fe40000000000 */
[----:B------:R-:W-:-:S07]  /*3fb0*/  SEL R20, R20, UR5, !P0 ;  /* 0x0000000514147c07 */ /* 0x000fce000c000000 */
.L_x_87:
[----:B------:R-:W-:Y:S05]  /*3fc0*/  BSYNC.RECONVERGENT B0 ;  /* 0x0000000000007941 */ /* 0x000fea0003800200 */
.L_x_86:
[----:B------:R-:W0:Y:S01]  /*3fd0*/  LDCU UR6, c[0x0][0x3c0] ;  /* 0x00007800ff0677ac */ /* 0x000e220008000800 */
[----:B------:R-:W-:-:S04]  /*3fe0*/  UIADD3 UR5, UPT, UPT, UR5, 0x1, URZ ;  /* 0x0000000105057890 */ /* 0x000fc8000fffe0ff */
[----:B0-----:R-:W-:-:S09]  /*3ff0*/  UISETP.NE.AND UP1, UPT, UR5, UR6, UPT ;  /* 0x000000060500728c */ /* 0x001fd2000bf25270 */
[----:B------:R-:W-:Y:S05]  /*4000*/  BRA.U UP1, `(.L_x_97) ;  /* 0xfffffff501307547 */ /* 0x000fea000b83ffff */
.L_x_85:
[----:B0---4-:R-:W-:-:S04]  /*4010*/  IMAD.U32 R7, RZ, RZ, UR7 ;  /* 0x00000007ff077e24 */ /* 0x011fc8000f8e00ff */
[----:B-123--:R-:W-:-:S05]  /*4020*/  IMAD.WIDE R6, R7, 0x4, R2 ;  /* 0x0000000407067825 */ /* 0x00efca00078e0202 */
[----:B------:R0:W-:Y:S01]  /*4030*/  STG.E desc[UR10][R6.64], R20 ;  /* 0x0000001406007986 */ /* 0x0001e2000c10190a */
[----:B------:R-:W-:Y:S05]  /*4040*/  BRA.U UP0, `(.L_x_98) ;  /* 0xffffffed00507547 */ /* 0x000fea000b83ffff */
[----:B------:R-:W1:Y:S01]  /*4050*/  LDCU UR4, c[0x0][0x3b8] ;  /* 0x00007700ff0477ac */ /* 0x000e620008000800 */
[----:B0-----:R-:W-:Y:S02]  /*4060*/  IMAD.MOV.U32 R6, RZ, RZ, -0x1 ;  /* 0xffffffffff067424 */ /* 0x001fe400078e00ff */
[----:B------:R-:W-:Y:S01]  /*4070*/  IMAD.MOV.U32 R7, RZ, RZ, RZ ;  /* 0x000000ffff077224 */ /* 0x000fe200078e00ff */
[----:B------:R-:W-:Y:S02]  /*4080*/  UISETP.GE.U32.AND UP0, UPT, UR8, 0xf, UPT ;  /* 0x0000000f0800788c */ /* 0x000fe4000bf06070 */
[----:B-1----:R-:W-:-:S04]  /*4090*/  ULOP3.LUT UR5, UR4, 0xf, URZ, 0xc0, !UPT ;  /* 0x0000000f04057892 */ /* 0x002fc8000f8ec0ff */
[----:B------:R-:W-:-:S03]  /*40a0*/  UISETP.NE.AND UP1, UPT, UR5, URZ, UPT ;  /* 0x000000ff0500728c */ /* 0x000fc6000bf25270 */
[----:B------:R-:W-:Y:S08]  /*40b0*/  BRA.U !UP0, `(.L_x_99) ;  /* 0x0000000108807547 */ /* 0x000ff0000b800000 */
[----:B------:R-:W-:Y:S01]  /*40c0*/  ULOP3.LUT UR4, UR4, 0x7ffffff0, URZ, 0xc0, !UPT ;  /* 0x7ffffff004047892 */ /* 0x000fe2000f8ec0ff */
[----:B------:R-:W-:Y:S02]  /*40d0*/  IMAD.MOV.U32 R6, RZ, RZ, -0x1 ;  /* 0xffffffffff067424 */ /* 0x000fe400078e00ff */
[----:B------:R-:W-:-:S03]  /*40e0*/  IMAD.MOV.U32 R8, RZ, RZ, RZ ;  /* 0x000000ffff087224 */ /* 0x000fc600078e00ff */
[----:B------:R-:W-:-:S07]  /*40f0*/  IMAD.U32 R7, RZ, RZ, UR4 ;  /* 0x00000004ff077e24 */ /* 0x000fce000f8e00ff */
.L_x_100:
[----:B------:R-:W-:-:S05]  /*4100*/  IMAD.WIDE.U32 R4, R8, 0x4, R2 ;  /* 0x0000000408047825 */ /* 0x000fca00078e0002 */
[----:B------:R-:W2:Y:S04]  /*4110*/  LDG.E R13, desc[UR10][R4.64] ;  /* 0x0000000a040d7981 */ /* 0x000ea8000c1e1900 */
[----:B------:R-:W2:Y:S04]  /*4120*/  LDG.E R12, desc[UR10][R4.64+0x4] ;  /* 0x0000040a040c7981 */ /* 0x000ea8000c1e1900 */
[----:B------:R-:W3:Y:S04]  /*4130*/  LDG.E R15, desc[UR10][R4.64+0x8] ;  /* 0x0000080a040f7981 */ /* 0x000ee8000c1e1900 */
[----:B------:R-:W3:Y:S04]  /*4140*/  LDG.E R14, desc[UR10][R4.64+0xc] ;  /* 0x00000c0a040e7981 */ /* 0x000ee8000c1e1900 */
[----:B------:R-:W4:Y:S04]  /*4150*/  LDG.E R17, desc[UR10][R4.64+0x10] ;  /* 0x0000100a04117981 */ /* 0x000f28000c1e1900 */
[----:B------:R-:W4:Y:S04]  /*4160*/  LDG.E R16, desc[UR10][R4.64+0x14] ;  /* 0x0000140a04107981 */ /* 0x000f28000c1e1900 */
[----:B------:R-:W5:Y:S04]  /*4170*/  LDG.E R19, desc[UR10][R4.64+0x18] ;  /* 0x0000180a04137981 */ /* 0x000f68000c1e1900 */
        /* <DEDUP_REMOVED lines=8> */
[----:B------:R-:W5:Y:S01]  /*4200*/  LDG.E R24, desc[UR10][R4.64+0x3c] ;  /* 0x00003c0a04187981 */ /* 0x000f62000c1e1900 */
[----:B------:R-:W-:-:S05]  /*4210*/  VIADD R8, R8, 0x10 ;  /* 0x0000001008087836 */ /* 0x000fca0000000000 */
[----:B------:R-:W-:Y:S02]  /*4220*/  ISETP.NE.AND P0, PT, R8, R7, PT ;  /* 0x000000070800720c */ /* 0x000fe40003f05270 */
[----:B--2---:R-:W-:-:S04]  /*4230*/  VIMNMX3 R12, R13, R6, R12, !PT ;  /* 0x000000060d0c720f */ /* 0x004fc8000780010c */
[----:B---3--:R-:W-:-:S04]  /*4240*/  VIMNMX3 R12, R15, R12, R14, !PT ;  /* 0x0000000c0f0c720f */ /* 0x008fc8000780010e */
[----:B----4-:R-:W-:-:S04]  /*4250*/  VIMNMX3 R12, R17, R12, R16, !PT ;  /* 0x0000000c110c720f */ /* 0x010fc80007800110 */
[----:B-----5:R-:W-:-:S04]  /*4260*/  VIMNMX3 R12, R19, R12, R18, !PT ;  /* 0x0000000c130c720f */ /* 0x020fc80007800112 */
[----:B------:R-:W-:-:S04]  /*4270*/  VIMNMX3 R12, R21, R12, R20, !PT ;  /* 0x0000000c150c720f */ /* 0x000fc80007800114 */
[----:B------:R-:W-:-:S04]  /*4280*/  VIMNMX3 R12, R23, R12, R22, !PT ;  /* 0x0000000c170c720f */ /* 0x000fc80007800116 */
[----:B------:R-:W-:-:S04]  /*4290*/  VIMNMX3 R10, R10, R12, R11, !PT ;  /* 0x0000000c0a0a720f */ /* 0x000fc8000780010b */
[----:B------:R-:W-:Y:S01]  /*42a0*/  VIMNMX3 R6, R9, R10, R24, !PT ;  /* 0x0000000a0906720f */ /* 0x000fe20007800118 */
[----:B------:R-:W-:Y:S06]  /*42b0*/  @P0 BRA `(.L_x_100) ;  /* 0xfffffffc00900947 */ /* 0x000fec000383ffff */
.L_x_99:
[----:B------:R-:W-:Y:S05]  /*42c0*/  BRA.U !UP1, `(.L_x_101) ;  /* 0x0000000109987547 */ /* 0x000fea000b800000 */
[----:B------:R-:W-:Y:S02]  /*42d0*/  UISETP.GE.U32.AND UP0, UPT, UR5, 0x8, UPT ;  /* 0x000000080500788c */ /* 0x000fe4000bf06070 */
[----:B------:R-:W-:-:S07]  /*42e0*/  UISETP.NE.AND UP1, UPT, UR15, URZ, UPT ;  /* 0x000000ff0f00728c */ /* 0x000fce000bf25270 */
        /* <DEDUP_REMOVED lines=9> */
[----:B------:R-:W5:Y:S01]  /*4380*/  LDG.E R14, desc[UR10][R4.64+0x1c] ;  /* 0x00001c0a040e7981 */ /* 0x000f62000c1e1900 */
[----:B------:R-:W-:Y:S01]  /*4390*/  VIADD R7, R7, 0x8 ;  /* 0x0000000807077836 */ /* 0x000fe20000000000 */
[----:B--2---:R-:W-:-:S04]  /*43a0*/  VIMNMX3 R8, R9, R6, R8, !PT ;  /* 0x000000060908720f */ /* 0x004fc80007800108 */
[----:B---3--:R-:W-:-:S04]  /*43b0*/  VIMNMX3 R8, R11, R8, R10, !PT ;  /* 0x000000080b08720f */ /* 0x008fc8000780010a */
[----:B----4-:R-:W-:-:S04]  /*43c0*/  VIMNMX3 R8, R13, R8, R12, !PT ;  /* 0x000000080d08720f */ /* 0x010fc8000780010c */
[----:B-----5:R-:W-:-:S07]  /*43d0*/  VIMNMX3 R6, R15, R8, R14, !PT ;  /* 0x000000080f06720f */ /* 0x020fce000780010e */
.L_x_102:
        /* <DEDUP_REMOVED lines=12> */
.L_x_103:
[----:B------:R-:W-:Y:S05]  /*44a0*/  BRA.U !UP1, `(.L_x_101) ;  /* 0x0000000109207547 */ /* 0x000fea000b800000 */
[----:B------:R-:W-:-:S05]  /*44b0*/  UMOV UR4, URZ ;  /* 0x000000ff00047c82 */ /* 0x000fca0008000000 */
.L_x_104:
[----:B------:R-:W-:-:S06]  /*44c0*/  IMAD.WIDE.U32 R4, R7, 0x4, R2 ;  /* 0x0000000407047825 */ /* 0x000fcc00078e0002 */
[----:B------:R-:W2:Y:S01]  /*44d0*/  LDG.E R5, desc[UR10][R4.64] ;  /* 0x0000000a04057981 */ /* 0x000ea2000c1e1900 */
[----:B------:R-:W-:Y:S01]  /*44e0*/  UIADD3 UR4, UPT, UPT, UR4, 0x1, URZ ;  /* 0x0000000104047890 */ /* 0x000fe2000fffe0ff */
[----:B------:R-:W-:-:S03]  /*44f0*/  VIADD R7, R7, 0x1 ;  /* 0x0000000107077836 */ /* 0x000fc60000000000 */
[----:B------:R-:W-:Y:S01]  /*4500*/  UISETP.NE.AND UP0, UPT, UR4, UR16, UPT ;  /* 0x000000100400728c */ /* 0x000fe2000bf05270 */
[----:B--2---:R-:W-:-:S08]  /*4510*/  VIMNMX R6, PT, PT, R5, R6, !PT ;  /* 0x0000000605067248 */ /* 0x004fd00007fe0100 */
[----:B------:R-:W-:Y:S05]  /*4520*/  BRA.U UP0, `(.L_x_104) ;  /* 0xfffffffd00e47547 */ /* 0x000fea000b83ffff */
.L_x_101:
[----:B------:R-:W0:Y:S01]  /*4530*/  LDCU.64 UR4, c[0x0][0x3a8] ;  /* 0x00007500ff0477ac */ /* 0x000e220008000a00 */
[----:B------:R-:W1:Y:S01]  /*4540*/  LDC.64 R4, c[0x0][0x3a0] ;  /* 0x0000e800ff047b82 */ /* 0x000e620000000a00 */
[----:B------:R-:W-:Y:S01]  /*4550*/  SHF.R.S32.HI R3, RZ, 0x1f, R0 ;  /* 0x0000001fff037819 */ /* 0x000fe20000011400 */
[----:B------:R-:W-:Y:S01]  /*4560*/  VIADD R9, R6, 0x1 ;  /* 0x0000000106097836 */ /* 0x000fe20000000000 */
[----:B------:R-:W2:Y:S01]  /*4570*/  LDCU UR6, c[0x0][0x3b8] ;  /* 0x00007700ff0677ac */ /* 0x000ea20008000800 */
[----:B------:R-:W-:Y:S01]  /*4580*/  IMAD.MOV.U32 R8, RZ, RZ, RZ ;  /* 0x000000ffff087224 */ /* 0x000fe200078e00ff */
[----:B0-----:R-:W-:Y:S01]  /*4590*/  LEA R2, P0, R0, UR4, 0x2 ;  /* 0x0000000400027c11 */ /* 0x001fe2000f8010ff */
[----:B------:R-:W-:-:S03]  /*45a0*/  UMOV UR4, URZ ;  /* 0x000000ff00047c82 */ /* 0x000fc60008000000 */
[C---:B------:R-:W-:Y:S01]  /*45b0*/  LEA.HI.X R3, R0.reuse, UR5, R3, 0x2, P0 ;  /* 0x0000000500037c11 */ /* 0x040fe200080f1403 */
[----:B--2---:R-:W-:-:S04]  /*45c0*/  IMAD R7, R0, UR6, RZ ;  /* 0x0000000600077c24 */ /* 0x004fc8000f8e02ff */
[----:B------:R0:W-:Y:S01]  /*45d0*/  STG.E desc[UR10][R2.64], R9 ;  /* 0x0000000902007986 */ /* 0x0001e2000c10190a */
[----:B-1----:R-:W-:-:S03]  /*45e0*/  IMAD.WIDE R6, R7, 0x4, R4 ;  /* 0x0000000407067825 */ /* 0x002fc600078e0204 */
[----:B------:R-:W-:-:S05]  /*45f0*/  IADD3 R4, P0, PT, R6, 0x8, RZ ;  /* 0x0000000806047810 */ /* 0x000fca0007f1e0ff */
[----:B0-----:R-:W-:-:S08]  /*4600*/  IMAD.X R5, RZ, RZ, R7, P0 ;  /* 0x000000ffff057224 */ /* 0x001fd000000e0607 */
.L_x_123:
[----:B------:R-:W0:Y:S01]  /*4610*/  LDC R9, c[0x0][0x3b8] ;  /* 0x0000ee00ff097b82 */ /* 0x000e220000000800 */
[----:B------:R-:W-:Y:S01]  /*4620*/  IMAD.U32 R13, RZ, RZ, UR4 ;  /* 0x00000004ff0d7e24 */ /* 0x000fe2000f8e00ff */
[----:B------:R-:W-:-:S06]  /*4630*/  UIADD3 UR4, UPT, UPT, UR4, 0x1, URZ ;  /* 0x0000000104047890 */ /* 0x000fcc000fffe0ff */
[----:B0-----:R-:W-:-:S13]  /*4640*/  ISETP.LE.AND P0, PT, R9, UR4, PT ;  /* 0x0000000409007c0c */ /* 0x001fda000bf03270 */
[----:B------:R-:W-:Y:S05]  /*4650*/  @P0 BRA `(.L_x_105) ;  /* 0x0000000800280947 */ /* 0x000fea0003800000 */
[----:B------:R-:W-:Y:S01]  /*4660*/  LOP3.LUT R2, RZ, R13, RZ, 0x33, !PT ;  /* 0x0000000dff027212 */ /* 0x000fe200078e33ff */
[----:B------:R-:W-:Y:S02]  /*4670*/  IMAD R12, R13, R9, RZ ;  /* 0x000000090d0c7224 */ /* 0x000fe400078e02ff */
[----:B------:R-:W-:Y:S02]  /*4680*/  IMAD.U32 R17, RZ, RZ, UR4 ;  /* 0x00000004ff117e24 */ /* 0x000fe4000f8e00ff */
[----:B------:R-:W-:-:S05]  /*4690*/  IMAD.IADD R2, R2, 0x1, R9 ;  /* 0x0000000102027824 */ /* 0x000fca00078e0209 */
[----:B------:R-:W-:Y:S01]  /*46a0*/  LOP3.LUT P0, R14, R2, 0x3, RZ, 0xc0, !PT ;  /* 0x00000003020e7812 */ /* 0x000fe2000780c0ff */
[----:B------:R-:W-:-:S12]  /*46b0*/  IMAD.WIDE.U32 R2, R13, 0x4, R6 ;  /* 0x000000040d027825 */ /* 0x000fd800078e0006 */
[----:B------:R-:W-:Y:S05]  /*46c0*/  @!P0 BRA `(.L_x_106) ;  /* 0x0000000000d48947 */ /* 0x000fea0003800000 */
[----:B------:R-:W0:Y:S01]  /*46d0*/  LDCU.64 UR6, c[0x0][0x380] ;  /* 0x00007000ff0677ac */ /* 0x000e220008000a00 */
[----:B------:R-:W-:-:S05]  /*46e0*/  IMAD.IADD R10, R12, 0x1, R13 ;  /* 0x000000010c0a7824 */ /* 0x000fca00078e020d */
[----:B0-----:R-:W-:-:S05]  /*46f0*/  IADD3 R10, P0, PT, R10, UR6, RZ ;  /* 0x000000060a0a7c10 */ /* 0x001fca000ff1e0ff */
[----:B------:R-:W-:-:S05]  /*4700*/  IMAD.X R11, RZ, RZ, UR7, P0 ;  /* 0x00000007ff0b7e24 */ /* 0x000fca00080e06ff */
[----:B------:R-:W2:Y:S01]  /*4710*/  LDG.E.U8 R15, desc[UR10][R10.64+0x1] ;  /* 0x0000010a0a0f7981 */ /* 0x000ea2000c1e1100 */
[----:B------:R-:W-:Y:S02]  /*4720*/  ISETP.NE.AND P2, PT, R14, 0x1, PT ;  /* 0x000000010e00780c */ /* 0x000fe40003f45270 */
[----:B--2---:R-:W-:Y:S01]  /*4730*/  ISETP.NE.AND P0, PT, R15, RZ, PT ;  /* 0x000000ff0f00720c */ /* 0x004fe20003f05270 */
[----:B------:R-:W-:-:S12]  /*4740*/  IMAD.MOV.U32 R15, RZ, RZ, RZ ;  /* 0x000000ffff0f7224 */ /* 0x000fd800078e00ff */
[----:B------:R-:W-:Y:S05]  /*4750*/  @!P0 BRA `(.L_x_107) ;  /* 0x0000000000248947 */ /* 0x000fea0003800000 */
[----:B------:R-:W2:Y:S01]  /*4760*/  LDG.E R16, desc[UR10][R2.64] ;  /* 0x0000000a02107981 */ /* 0x000ea2000c1e1900 */
[----:B------:R-:W-:Y:S01]  /*4770*/  BSSY.RECONVERGENT B0, `(.L_x_107) ;  /* 0x0000007000007945 */ /* 0x000fe20003800200 */
[----:B--2---:R-:W-:-:S13]  /*4780*/  ISETP.GE.AND P0, PT, R16, RZ, PT ;  /* 0x000000ff1000720c */ /* 0x004fda0003f06270 */
[----:B------:R-:W-:Y:S05]  /*4790*/  @!P0 BRA `(.L_x_108) ;  /* 0x0000000000108947 */ /* 0x000fea0003800000 */
[----:B------:R-:W2:Y:S02]  /*47a0*/  LDG.E R17, desc[UR10][R2.64+0x4] ;  /* 0x0000040a02117981 */ /* 0x000ea4000c1e1900 */
[----:B--2---:R-:W-:-:S13]  /*47b0*/  ISETP.GE.AND P0, PT, R17, RZ, PT ;  /* 0x000000ff1100720c */ /* 0x004fda0003f06270 */
[----:B------:R-:W-:-:S04]  /*47c0*/  @P0 ISETP.NE.AND P1, PT, R16, R17, PT ;  /* 0x000000111000020c */ /* 0x000fc80003f25270 */
[----:B------:R-:W-:-:S09]  /*47d0*/  @P0 SEL R15, RZ, 0x1, P1 ;  /* 0x00000001ff0f0807 */ /* 0x000fd20000800000 */
.L_x_108:
[----:B------:R-:W-:Y:S05]  /*47e0*/  BSYNC.RECONVERGENT B0 ;  /* 0x0000000000007941 */ /* 0x000fea0003800200 */
.L_x_107:
[----:B------:R-:W-:Y:S02]  /*47f0*/  VIADD R17, R13, 0x2 ;  /* 0x000000020d117836 */ /* 0x000fe40000000000 */
[----:B------:R-:W-:Y:S01]  /*4800*/  IMAD.IADD R8, R8, 0x1, R15 ;  /* 0x0000000108087824 */ /* 0x000fe200078e020f */
[----:B------:R-:W-:Y:S06]  /*4810*/  @!P2 BRA `(.L_x_106) ;  /* 0x000000000080a947 */ /* 0x000fec0003800000 */
        /* <DEDUP_REMOVED lines=13> */
.L_x_110:
[----:B------:R-:W-:Y:S05]  /*48f0*/  BSYNC.RECONVERGENT B0 ;  /* 0x0000000000007941 */ /* 0x000fea0003800200 */
.L_x_109:
[----:B------:R-:W-:Y:S02]  /*4900*/  VIADD R17, R13, 0x3 ;  /* 0x000000030d117836 */ /* 0x000fe40000000000 */
[----:B------:R-:W-:Y:S01]  /*4910*/  IMAD.IADD R8, R8, 0x1, R15 ;  /* 0x0000000108087824 */ /* 0x000fe200078e020f */
[----:B------:R-:W-:Y:S06]  /*4920*/  @!P2 BRA `(.L_x_106) ;  /* 0x00000000003ca947 */ /* 0x000fec0003800000 */
[----:B------:R-:W2:Y:S01]  /*4930*/  LDG.E.U8 R10, desc[UR10][R10.64+0x3] ;  /* 0x0000030a0a0a7981 */ /* 0x000ea2000c1e1100 */
[----:B------:R-:W-:Y:S01]  /*4940*/  IMAD.MOV.U32 R15, RZ, RZ, RZ ;  /* 0x000000ffff0f7224 */ /* 0x000fe200078e00ff */
[----:B--2---:R-:W-:-:S13]  /*4950*/  ISETP.NE.AND P0, PT, R10, RZ, PT ;  /* 0x000000ff0a00720c */ /* 0x004fda0003f05270 */
        /* <DEDUP_REMOVED lines=9> */
.L_x_112:
[----:B------:R-:W-:Y:S05]  /*49f0*/  BSYNC.RECONVERGENT B0 ;  /* 0x0000000000007941 */ /* 0x000fea0003800200 */
.L_x_111:
[----:B------:R-:W-:Y:S02]  /*4a00*/  VIADD R17, R13, 0x4 ;  /* 0x000000040d117836 */ /* 0x000fe40000000000 */
[----:B------:R-:W-:-:S07]  /*4a10*/  IMAD.IADD R8, R8, 0x1, R15 ;  /* 0x0000000108087824 */ /* 0x000fce00078e020f */
.L_x_106:
[----:B------:R-:W-:-:S04]  /*4a20*/  IADD3 R13, PT, PT, -R13, -0x2, R9 ;  /* 0xfffffffe0d0d7810 */ /* 0x000fc80007ffe109 */
[----:B------:R-:W-:-:S13]  /*4a30*/  ISETP.GE.U32.AND P0, PT, R13, 0x3, PT ;  /* 0x000000030d00780c */ /* 0x000fda0003f06070 */
[----:B------:R-:W-:Y:S05]  /*4a40*/  @!P0 BRA `(.L_x_105) ;  /* 0x00000004002c8947 */ /* 0x000fea0003800000 */
[----:B------:R-:W0:Y:S01]  /*4a50*/  LDC.64 R10, c[0x0][0x380] ;  /* 0x0000e000ff0a7b82 */ /* 0x000e220000000a00 */
[C---:B------:R-:W-:Y:S01]  /*4a60*/  IMAD.IADD R13, R12.reuse, 0x1, R17 ;  /* 0x000000010c0d7824 */ /* 0x040fe200078e0211 */
[----:B------:R-:W-:Y:S01]  /*4a70*/  IADD3 R19, P1, PT, R12, R17, RZ ;  /* 0x000000110c137210 */ /* 0x000fe20007f3e0ff */
[----:B------:R-:W-:-:S04]  /*4a80*/  IMAD.WIDE.U32 R14, R17, 0x4, R4 ;  /* 0x00000004110e7825 */ /* 0x000fc800078e0004 */
[----:B------:R-:W-:Y:S02]  /*4a90*/  IMAD.X R16, RZ, RZ, RZ, P1 ;  /* 0x000000ffff107224 */ /* 0x000fe400008e06ff */
[----:B------:R-:W-:Y:S01]  /*4aa0*/  IMAD.IADD R9, R17, 0x1, -R9 ;  /* 0x0000000111097824 */ /* 0x000fe200078e0a09 */
[----:B0-----:R-:W-:Y:S02]  /*4ab0*/  IADD3 R12, P0, PT, R13, R10, RZ ;  /* 0x0000000a0d0c7210 */ /* 0x001fe40007f1e0ff */
[----:B------:R-:W-:Y:S01]  /*4ac0*/  IADD3 R10, P2, P3, R19, 0x3, R10 ;  /* 0x00000003130a7810 */ /* 0x000fe20007b5e00a */
[----:B------:R-:W-:Y:S02]  /*4ad0*/  IMAD.MOV.U32 R19, RZ, RZ, R15 ;  /* 0x000000ffff137224 */ /* 0x000fe400078e000f */
[----:B------:R-:W-:Y:S01]  /*4ae0*/  IMAD.X R13, RZ, RZ, R11, P0 ;  /* 0x000000ffff0d7224 */ /* 0x000fe200000e060b */
[----:B------:R-:W-:-:S09]  /*4af0*/  IADD3.X R15, PT, PT, R16, R11, RZ, P2, P3 ;  /* 0x0000000b100f7210 */ /* 0x000fd200017e64ff */
.L_x_121:
[----:B------:R-:W2:Y:S01]  /*4b00*/  LDG.E.U8 R18, desc[UR10][R12.64] ;  /* 0x0000000a0c127981 */ /* 0x000ea2000c1e1100 */
[----:B------:R-:W-:-:S05]  /*4b10*/  IMAD.MOV.U32 R11, RZ, RZ, R15 ;  /* 0x000000ffff0b7224 */ /* 0x000fca00078e000f */
[----:B------:R-:W3:Y:S04]  /*4b20*/  LDG.E.U8 R15, desc[UR10][R10.64+-0x2] ;  /* 0xfffffe0a0a0f7981 */ /* 0x000ee8000c1e1100 */
[----:B------:R-:W4:Y:S04]  /*4b30*/  LDG.E.U8 R16, desc[UR10][R10.64+-0x1] ;  /* 0xffffff0a0a107981 */ /* 0x000f28000c1e1100 */
[----:B------:R-:W5:Y:S01]  /*4b40*/  LDG.E.U8 R17, desc[UR10][R10.64] ;  /* 0x0000000a0a117981 */ /* 0x000f62000c1e1100 */
[----:B--2---:R-:W-:Y:S01]  /*4b50*/  ISETP.NE.AND P2, PT, R18, RZ, PT ;  /* 0x000000ff1200720c */ /* 0x004fe20003f45270 */
[----:B------:R-:W-:Y:S01]  /*4b60*/  IMAD.MOV.U32 R18, RZ, RZ, RZ ;  /* 0x000000ffff127224 */ /* 0x000fe200078e00ff */
[----:B---3--:R-:W-:Y:S01]  /*4b70*/  ISETP.NE.AND P4, PT, R15, RZ, PT ;  /* 0x000000ff0f00720c */ /* 0x008fe20003f85270 */
[----:B------:R-:W-:Y:S01]  /*4b80*/  IMAD.MOV.U32 R15, RZ, RZ, R19 ;  /* 0x000000ffff0f7224 */ /* 0x000fe200078e0013 */
[----:B----4-:R-:W-:-:S02]  /*4b90*/  ISETP.NE.AND P0, PT, R16, RZ, PT ;  /* 0x000000ff1000720c */ /* 0x010fc40003f05270 */
[----:B-----5:R-:W-:Y:S02]  /*4ba0*/  ISETP.NE.AND P1, PT, R17, RZ, PT ;  /* 0x000000ff1100720c */ /* 0x020fe40003f25270 */
[----:B------:R-:W-:-:S05]  /*4bb0*/  CS2R R16, SRZ ;  /* 0x0000000000107805 */ /* 0x000fca000001ff00 */
[----:B------:R-:W-:Y:S06]  /*4bc0*/  @!P2 BRA `(.L_x_113) ;  /* 0x000000000024a947 */ /* 0x000fec0003800000 */
        /* <DEDUP_REMOVED lines=8> */
.L_x_114:
[----:B------:R-:W-:Y:S05]  /*4c50*/  BSYNC.RECONVERGENT B0 ;  /* 0x0000000000007941 */ /* 0x000fea0003800200 */
.L_x_113:
        /* <DEDUP_REMOVED lines=9> */
.L_x_116:
[----:B------:R-:W-:Y:S05]  /*4cf0*/  BSYNC.RECONVERGENT B0 ;  /* 0x0000000000007941 */ /* 0x000fea0003800200 */
.L_x_115:
        /* <DEDUP_REMOVED lines=9> */
.L_x_118:
[----:B------:R-:W-:Y:S05]  /*4d90*/  BSYNC.RECONVERGENT B0 ;  /* 0x0000000000007941 */ /* 0x000fea0003800200 */
.L_x_117:
[----:B------:R-:W-:Y:S01]  /*4da0*/  IADD3 R8, PT, PT, R18, R17, R8 ;  /* 0x0000001112087210 */ /* 0x000fe20007ffe008 */
[----:B------:R-:W-:Y:S01]  /*4db0*/  IMAD.MOV.U32 R17, RZ, RZ, RZ ;  /* 0x000000ffff117224 */ /* 0x000fe200078e00ff */
        /* <DEDUP_REMOVED lines=9> */
.L_x_120:
[----:B------:R-:W-:Y:S05]  /*4e50*/  BSYNC.RECONVERGENT B0 ;  /* 0x0000000000007941 */ /* 0x000fea0003800200 */
.L_x_119:
[----:B------:R-:W-:Y:S01]  /*4e60*/  VIADD R9, R9, 0x4 ;  /* 0x0000000409097836 */ /* 0x000fe20000000000 */
[----:B------:R-:W-:Y:S02]  /*4e70*/  IADD3 R14, P2, PT, R14, 0x10, RZ ;  /* 0x000000100e0e7810 */ /* 0x000fe40007f5e0ff */
[----:B------:R-:W-:Y:S02]  /*4e80*/  IADD3 R12, P1, PT, R12, 0x4, RZ ;  /* 0x000000040c0c7810 */ /* 0x000fe40007f3e0ff */
[----:B------:R-:W-:Y:S01]  /*4e90*/  ISETP.NE.AND P0, PT, R9, RZ, PT ;  /* 0x000000ff0900720c */ /* 0x000fe20003f05270 */
[----:B------:R-:W-:Y:S01]  /*4ea0*/  IMAD.X R19, RZ, RZ, R15, P2 ;  /* 0x000000ffff137224 */ /* 0x000fe200010e060f */
[----:B------:R-:W-:Y:S01]  /*4eb0*/  IADD3 R10, P3, PT, R10, 0x4, RZ ;  /* 0x000000040a0a7810 */ /* 0x000fe20007f7e0ff */
[----:B------:R-:W-:Y:S01]  /*4ec0*/  IMAD.X R13, RZ, RZ, R13, P1 ;  /* 0x000000ffff0d7224 */ /* 0x000fe200008e060d */
[----:B------:R-:W-:-:S03]  /*4ed0*/  IADD3 R8, PT, PT, R17, R16, R8 ;  /* 0x0000001011087210 */ /* 0x000fc60007ffe008 */
[----:B------:R-:W-:-:S06]  /*4ee0*/  IMAD.X R15, RZ, RZ, R11, P3 ;  /* 0x000000ffff0f7224 */ /* 0x000fcc00018e060b */
[----:B------:R-:W-:Y:S05]  /*4ef0*/  @P0 BRA `(.L_x_121) ;  /* 0xfffffffc00000947 */ /* 0x000fea000383ffff */
.L_x_105:
[----:B------:R-:W0:Y:S02]  /*4f00*/  LDCU UR5, c[0x0][0x3b8] ;  /* 0x00007700ff0577ac */ /* 0x000e240008000800 */
[----:B0-----:R-:W-:-:S09]  /*4f10*/  UISETP.NE.AND UP0, UPT, UR4, UR5, UPT ;  /* 0x000000050400728c */ /* 0x001fd2000bf05270 */
[----:B------:R-:W-:Y:S05]  /*4f20*/  BRA.U !UP0, `(.L_x_122) ;  /* 0x00000001081c7547 */ /* 0x000fea000b800000 */
[----:B------:R-:W-:Y:S05]  /*4f30*/  BRA `(.L_x_123) ;  /* 0xfffffff400b47947 */ /* 0x000fea000383ffff */
.L_x_73:
[----:B------:R-:W0:Y:S01]  /*4f40*/  LDCU.64 UR4, c[0x0][0x3a8] ;  /* 0x00007500ff0477ac */ /* 0x000e220008000a00 */
[----:B------:R-:W-:Y:S01]  /*4f50*/  SHF.R.S32.HI R3, RZ, 0x1f, R0 ;  /* 0x0000001fff037819 */ /* 0x000fe20000011400 */
[----:B------:R-:W-:Y:S01]  /*4f60*/  IMAD.MOV.U32 R8, RZ, RZ, RZ ;  /* 0x000000ffff087224 */ /* 0x000fe200078e00ff */
[----:B0-----:R-:W-:-:S04]  /*4f70*/  LEA R2, P0, R0, UR4, 0x2 ;  /* 0x0000000400027c11 */ /* 0x001fc8000f8010ff */
[----:B------:R-:W-:-:S05]  /*4f80*/  LEA.HI.X R3, R0, UR5, R3, 0x2, P0 ;  /* 0x0000000500037c11 */ /* 0x000fca00080f1403 */
[----:B------:R0:W-:Y:S04]  /*4f90*/  STG.E desc[UR10][R2.64], RZ ;  /* 0x000000ff02007986 */ /* 0x0001e8000c10190a */
.L_x_122:
[----:B------:R-:W1:Y:S01]  /*4fa0*/  LDCU.64 UR6, c[0x0][0x3b0] ;  /* 0x00007600ff0677ac */ /* 0x000e620008000a00 */
[----:B0-----:R-:W-:Y:S02]  /*4fb0*/  SHF.R.S32.HI R3, RZ, 0x1f, R0 ;  /* 0x0000001fff037819 */ /* 0x001fe40000011400 */
[----:B-1----:R-:W-:-:S04]  /*4fc0*/  LEA R2, P0, R0, UR6, 0x2 ;  /* 0x0000000600027c11 */ /* 0x002fc8000f8010ff */
[----:B------:R-:W-:-:S05]  /*4fd0*/  LEA.HI.X R3, R0, UR7, R3, 0x2, P0 ;  /* 0x0000000700037c11 */ /* 0x000fca00080f1403 */
[----:B------:R-:W-:Y:S01]  /*4fe0*/  STG.E desc[UR10][R2.64], R8 ;  /* 0x0000000802007986 */ /* 0x000fe2000c10190a */
[----:B------:R-:W-:Y:S05]  /*4ff0*/  EXIT ;  /* 0x000000000000794d */ /* 0x000fea0003800000 */
        .weak           $__internal_1_$__cuda_sm20_div_rn_f64_full
        .type           $__internal_1_$__cuda_sm20_div_rn_f64_full,@function
        .size           $__internal_1_$__cuda_sm20_div_rn_f64_full,(.L_x_131 - $__internal_1_$__cuda_sm20_div_rn_f64_full)
$__internal_1_$__cuda_sm20_div_rn_f64_full:
[C---:B------:R-:W-:Y:S01]  /*5000*/  FSETP.GEU.AND P0, PT, |R11|.reuse, 1.469367938527859385e-39, PT ;  /* 0x001000000b00780b */ /* 0x040fe20003f0e200 */
[----:B------:R-:W-:Y:S01]  /*5010*/  IMAD.MOV.U32 R13, RZ, RZ, R15 ;  /* 0x000000ffff0d7224 */ /* 0x000fe200078e000f */
[C---:B------:R-:W-:Y:S01]  /*5020*/  LOP3.LUT R8, R11.reuse, 0x800fffff, RZ, 0xc0, !PT ;  /* 0x800fffff0b087812 */ /* 0x040fe200078ec0ff */
[----:B------:R-:W-:Y:S01]  /*5030*/  IMAD.MOV.U32 R18, RZ, RZ, 0x1 ;  /* 0x00000001ff127424 */ /* 0x000fe200078e00ff */
[----:B------:R-:W-:Y:S01]  /*5040*/  LOP3.LUT R26, R11, 0x7ff00000, RZ, 0xc0, !PT ;  /* 0x7ff000000b1a7812 */ /* 0x000fe200078ec0ff */
[----:B------:R-:W-:Y:S01]  /*5050*/  IMAD.MOV.U32 R12, RZ, RZ, R14 ;  /* 0x000000ffff0c7224 */ /* 0x000fe200078e000e */
[----:B------:R-:W-:Y:S01]  /*5060*/  LOP3.LUT R9, R8, 0x3ff00000, RZ, 0xfc, !PT ;  /* 0x3ff0000008097812 */ /* 0x000fe200078efcff */
[----:B------:R-:W-:Y:S01]  /*5070*/  IMAD.MOV.U32 R8, RZ, RZ, R10 ;  /* 0x000000ffff087224 */ /* 0x000fe200078e000a */
[C---:B------:R-:W-:Y:S01]  /*5080*/  FSETP.GEU.AND P2, PT, |R13|.reuse, 1.469367938527859385e-39, PT ;  /* 0x001000000d00780b */ /* 0x040fe20003f4e200 */
[----:B------:R-:W-:Y:S01]  /*5090*/  IMAD.MOV.U32 R21, RZ, RZ, 0x1ca00000 ;  /* 0x1ca00000ff157424 */ /* 0x000fe200078e00ff */
[----:B------:R-:W-:Y:S01]  /*50a0*/  LOP3.LUT R17, R13, 0x7ff00000, RZ, 0xc0, !PT ;  /* 0x7ff000000d117812 */ /* 0x000fe200078ec0ff */
[----:B------:R-:W-:Y:S02]  /*50b0*/  BSSY.RECONVERGENT B3, `(.L_x_124) ;  /* 0x0000050000037945 */ /* 0x000fe40003800200 */
[----:B------:R-:W-:Y:S01]  /*50c0*/  @!P0 DMUL R8, R10, 8.98846567431157953865e+307 ;  /* 0x7fe000000a088828 */ /* 0x000fe20000000000 */
[----:B------:R-:W-:-:S05]  /*50d0*/  ISETP.GE.U32.AND P1, PT, R17, R26, PT ;  /* 0x0000001a1100720c */ /* 0x000fca0003f26070 */
[----:B------:R-:W0:Y:S02]  /*50e0*/  MUFU.RCP64H R19, R9 ;  /* 0x0000000900137308 */ /* 0x000e240000001800 */
[----:B------:R-:W-:Y:S02]  /*50f0*/  @!P2 LOP3.LUT R22, R11, 0x7ff00000, RZ, 0xc0, !PT ;  /* 0x7ff000000b16a812 */ /* 0x000fe400078ec0ff */
[----:B------:R-:W-:Y:S02]  /*5100*/  @!P0 LOP3.LUT R26, R9, 0x7ff00000, RZ, 0xc0, !PT ;  /* 0x7ff00000091a8812 */ /* 0x000fe400078ec0ff */
[----:B------:R-:W-:Y:S01]  /*5110*/  @!P2 ISETP.GE.U32.AND P3, PT, R17, R22, PT ;  /* 0x000000161100a20c */ /* 0x000fe20003f66070 */
[----:B------:R-:W-:Y:S02]  /*5120*/  IMAD.MOV.U32 R22, RZ, RZ, 0x1ca00000 ;  /* 0x1ca00000ff167424 */ /* 0x000fe400078e00ff */
[----:B------:R-:W-:Y:S01]  /*5130*/  VIADD R27, R26, 0xffffffff ;  /* 0xffffffff1a1b7836 */ /* 0x000fe20000000000 */
[----:B------:R-:W-:-:S04]  /*5140*/  @!P2 SEL R21, R21, 0x63400000, !P3 ;  /* 0x634000001515a807 */ /* 0x000fc80005800000 */
[----:B------:R-:W-:Y:S01]  /*5150*/  @!P2 LOP3.LUT R21, R21, 0x80000000, R13, 0xf8, !PT ;  /* 0x800000001515a812 */ /* 0x000fe200078ef80d */
[----:B0-----:R-:W-:-:S03]  /*5160*/  DFMA R14, R18, -R8, 1 ;  /* 0x3ff00000120e742b */ /* 0x001fc60000000808 */
[----:B------:R-:W-:Y:S01]  /*5170*/  @!P2 LOP3.LUT R23, R21, 0x100000, RZ, 0xfc, !PT ;  /* 0x001000001517a812 */ /* 0x000fe200078efcff */
[----:B------:R-:W-:-:S04]  /*5180*/  IMAD.MOV.U32 R21, RZ, RZ, R17 ;  /* 0x000000ffff157224 */ /* 0x000fc800078e0011 */
[----:B------:R-:W-:-:S08]  /*5190*/  DFMA R14, R14, R14, R14 ;  /* 0x0000000e0e0e722b */ /* 0x000fd0000000000e */
[----:B------:R-:W-:Y:S01]  /*51a0*/  DFMA R18, R18, R14, R18 ;  /* 0x0000000e1212722b */ /* 0x000fe20000000012 */
[----:B------:R-:W-:Y:S01]  /*51b0*/  SEL R15, R22, 0x63400000, !P1 ;  /* 0x63400000160f7807 */ /* 0x000fe20004800000 */
[----:B------:R-:W-:Y:S02]  /*51c0*/  IMAD.MOV.U32 R14, RZ, RZ, R12 ;  /* 0x000000ffff0e7224 */ /* 0x000fe400078e000c */
[----:B------:R-:W-:Y:S01]  /*51d0*/  @!P2 IMAD.MOV.U32 R22, RZ, RZ, RZ ;  /* 0x000000ffff16a224 */ /* 0x000fe200078e00ff */
        /* <DEDUP_REMOVED lines=12> */
[----:B------:R-:W-:Y:S01]  /*52a0*/  LOP3.LUT R18, R11, 0x7ff00000, RZ, 0xc0, !PT ;  /* 0x7ff000000b127812 */ /* 0x000fe200078ec0ff */
[----:B------:R-:W-:Y:S02]  /*52b0*/  IMAD.MOV.U32 R13, RZ, RZ, 0x1ca00000 ;  /* 0x1ca00000ff0d7424 */ /* 0x000fe400078e00ff */
[----:B------:R-:W-:Y:S01]  /*52c0*/  IMAD.MOV.U32 R24, RZ, RZ, RZ ;  /* 0x000000ffff187224 */ /* 0x000fe200078e00ff */
[CC--:B------:R-:W-:Y:S02]  /*52d0*/  VIADDMNMX R12, R17.reuse, -R18.reuse, 0xb9600000, !PT ;  /* 0xb9600000110c7446 */ /* 0x0c0fe40007800912 */
[----:B------:R-:W-:Y:S02]  /*52e0*/  ISETP.GE.U32.AND P0, PT, R17, R18, PT ;  /* 0x000000121100720c */ /* 0x000fe40003f06070 */
[----:B------:R-:W-:Y:S02]  /*52f0*/  VIMNMX R12, PT, PT, R12, 0x46a00000, PT ;  /* 0x46a000000c0c7848 */ /* 0x000fe40003fe0100 */
[----:B------:R-:W-:-:S05]  /*5300*/  SEL R13, R13, 0x63400000, !P0 ;  /* 0x634000000d0d7807 */ /* 0x000fca0004000000 */
[----:B------:R-:W-:-:S04]  /*5310*/  IMAD.IADD R12, R12, 0x1, -R13 ;  /* 0x000000010c0c7824 */ /* 0x000fc800078e0a0d */
        /* <DEDUP_REMOVED lines=10> */
[----:B------:R-:W-:Y:S02]  /*53c0*/  IMAD.MOV R9, RZ, RZ, -R12 ;  /* 0x000000ffff097224 */ /* 0x000fe400078e0a0c */
[----:B------:R-:W-:-:S06]  /*53d0*/  IMAD.MOV.U32 R8, RZ, RZ, RZ ;  /* 0x000000ffff087224 */ /* 0x000fcc00078e00ff */
[----:B------:R-:W-:Y:S02]  /*53e0*/  DFMA R8, R18, -R8, R22 ;  /* 0x800000081208722b */ /* 0x000fe40000000016 */
[----:B------:R-:W-:-:S04]  /*53f0*/  DMUL.RP R22, R22, R24 ;  /* 0x0000001816167228 */ /* 0x000fc80000008000 */
[----:B------:R-:W-:-:S04]  /*5400*/  IADD3 R8, PT, PT, -R12, -0x43300000, RZ ;  /* 0xbcd000000c087810 */ /* 0x000fc80007ffe1ff */
[----:B------:R-:W-:Y:S02]  /*5410*/  FSETP.NEU.AND P0, PT, |R9|, R8, PT ;  /* 0x000000080900720b */ /* 0x000fe40003f0d200 */
[----:B------:R-:W-:Y:S02]  /*5420*/  LOP3.LUT R11, R23, R11, RZ, 0x3c, !PT ;  /* 0x0000000b170b7212 */ /* 0x000fe400078e3cff */
[----:B------:R-:W-:Y:S02]  /*5430*/  FSEL R18, R22, R18, !P0 ;  /* 0x0000001216127208 */ /* 0x000fe40004000000 */
[----:B------:R-:W-:Y:S01]  /*5440*/  FSEL R19, R11, R19, !P0 ;  /* 0x000000130b137208 */ /* 0x000fe20004000000 */
[----:B------:R-:W-:Y:S06]  /*5450*/  BRA `(.L_x_126) ;  /* 0x0000000000547947 */ /* 0x000fec0003800000 */
.L_x_125:
        /* <DEDUP_REMOVED lines=16> */
.L_x_128:
[----:B------:R-:W-:Y:S01]  /*5560*/  LOP3.LUT R19, R11, 0x80000, RZ, 0xfc, !PT ;  /* 0x000800000b137812 */ /* 0x000fe200078efcff */
[----:B------:R-:W-:Y:S01]  /*5570*/  IMAD.MOV.U32 R18, RZ, RZ, R10 ;  /* 0x000000ffff127224 */ /* 0x000fe200078e000a */
[----:B------:R-:W-:Y:S06]  /*5580*/  BRA `(.L_x_126) ;  /* 0x0000000000087947 */ /* 0x000fec0003800000 */
.L_x_127:
[----:B------:R-:W-:Y:S01]  /*5590*/  LOP3.LUT R19, R13, 0x80000, RZ, 0xfc, !PT ;  /* 0x000800000d137812 */ /* 0x000fe200078efcff */
[----:B------:R-:W-:-:S07]  /*55a0*/  IMAD.MOV.U32 R18, RZ, RZ, R12 ;  /* 0x000000ffff127224 */ /* 0x000fce00078e000c */
.L_x_126:
[----:B------:R-:W-:Y:S05]  /*55b0*/  BSYNC.RECONVERGENT B3 ;  /* 0x0000000000037941 */ /* 0x000fea0003800200 */
.L_x_124:
[----:B------:R-:W-:Y:S02]  /*55c0*/  IMAD.MOV.U32 R17, RZ, RZ, 0x0 ;  /* 0x00000000ff117424 */ /* 0x000fe400078e00ff */
[----:B------:R-:W-:Y:S02]  /*55d0*/  IMAD.MOV.U32 R10, RZ, RZ, R18 ;  /* 0x000000ffff0a7224 */ /* 0x000fe400078e0012 */
[----:B------:R-:W-:Y:S01]  /*55e0*/  IMAD.MOV.U32 R11, RZ, RZ, R19 ;  /* 0x000000ffff0b7224 */ /* 0x000fe200078e0013 */
[----:B------:R-:W-:Y:S06]  /*55f0*/  RET.REL.NODEC R16 `(parallel_greedy_coloring_kernel) ;  /* 0xffffffa810807950 */ /* 0x000fec0003c3ffff */
.L_x_129:
        /* <DEDUP_REMOVED lines=16> */
.L_x_131:


//--------------------- .nv.global.init           --------------------------
	.section	.nv.global.init,"aw",@progbits
	.align	4
.nv.global.init:
	.type		mrg32k3aM1SubSeq,@object
	.size		mrg32k3aM1SubSeq,(mrg32k3aM2SubSeq - mrg32k3aM1SubSeq)
mrg32k3aM1SubSeq:
        /*0000*/ 	.byte	0x0b, 0xcc, 0xee, 0x04, 0x73, 0x29, 0x8b, 0x6f, 0xf6, 0x53, 0x03, 0xf6, 0x23, 0xf6, 0xea, 0xda
        /* <DEDUP_REMOVED lines=125> */
	.type		mrg32k3aM2SubSeq,@object
	.size		mrg32k3aM2SubSeq,(mrg32k3aM1 - mrg32k3aM2SubSeq)
mrg32k3aM2SubSeq:
        /* <DEDUP_REMOVED lines=126> */
	.type		mrg32k3aM1,@object
	.size		mrg32k3aM1,(mrg32k3aM1Seq - mrg32k3aM1)
mrg32k3aM1:
        /* <DEDUP_REMOVED lines=144> */
	.type		mrg32k3aM1Seq,@object
	.size		mrg32k3aM1Seq,(mrg32k3aM2 - mrg32k3aM1Seq)
mrg32k3aM1Seq:
        /* <DEDUP_REMOVED lines=144> */
	.type		mrg32k3aM2,@object
	.size		mrg32k3aM2,(mrg32k3aM2Seq - mrg32k3aM2)
mrg32k3aM2:
        /* <DEDUP_REMOVED lines=144> */
	.type		mrg32k3aM2Seq,@object
	.size		mrg32k3aM2Seq,(precalc_xorwow_matrix - mrg32k3aM2Seq)
mrg32k3aM2Seq:
        /* <DEDUP_REMOVED lines=144> */
	.type		precalc_xorwow_matrix,@object
	.size		precalc_xorwow_matrix,(precalc_xorwow_offset_matrix - precalc_xorwow_matrix)
precalc_xorwow_matrix:
        /* <DEDUP_REMOVED lines=6400> */
	.type		precalc_xorwow_offset_matrix,@object
	.size		precalc_xorwow_offset_matrix,(.L_1 - precalc_xorwow_offset_matrix)
precalc_xorwow_offset_matrix:
        /* <DEDUP_REMOVED lines=6400> */
.L_1:


//--------------------- .nv.shared.reserved.0     --------------------------
	.section	.nv.shared.reserved.0,"aw",@nobits
	.weak		__nv_reservedSMEM_offset_0_alias
	.size		__nv_reservedSMEM_offset_0_alias, 0, 64
	.other		__nv_reservedSMEM_offset_0_alias,@"STO_CUDA_RESERVED_SHARED STV_DEFAULT"
__nv_reservedSMEM_offset_0_alias:
	.zero		0
	.zero		64


//--------------------- .nv.constant0.parallel_sa_kernel --------------------------
	.section	.nv.constant0.parallel_sa_kernel,"a",@progbits
	.sectionflags	@""
	.align	4
.nv.constant0.parallel_sa_kernel:
	.zero		952


//--------------------- .nv.constant0.parallel_greedy_coloring_kernel --------------------------
	.section	.nv.constant0.parallel_greedy_coloring_kernel,"a",@progbits
	.sectionflags	@""
	.align	4
.nv.constant0.parallel_greedy_coloring_kernel:
	.zero		976


//--------------------- SYMBOLS --------------------------

	.type		.nv.reservedSmem.offset0,@object
	.size		.nv.reservedSmem.offset0,0x4
